//
// Generated by NVIDIA NVVM Compiler
//
// Compiler Build ID: CL-36424714
// Cuda compilation tools, release 13.0, V13.0.88
// Based on NVVM 20.0.0
//

.version 9.0
.target sm_100
.address_size 64

	// .globl	_Z13findNeighborsPKfPi
// _ZZ10lin_interpPKfPiPfE6interp has been demoted

.visible .entry _Z13findNeighborsPKfPi(
	.param .u64 .ptr .align 1 _Z13findNeighborsPKfPi_param_0,
	.param .u64 .ptr .align 1 _Z13findNeighborsPKfPi_param_1
)
{
	.local .align 8 .b8 	__local_depot0[80];
	.reg .b64 	%SP;
	.reg .b64 	%SPL;
	.reg .pred 	%p<32>;
	.reg .b32 	%r<62>;
	.reg .b32 	%f<63>;
	.reg .b64 	%rd<58>;

	mov.u64 	%SPL, __local_depot0;
	ld.param.u64 	%rd20, [_Z13findNeighborsPKfPi_param_0];
	ld.param.u64 	%rd19, [_Z13findNeighborsPKfPi_param_1];
	cvta.to.global.u64 	%rd1, %rd20;
	add.u64 	%rd2, %SPL, 0;
	add.u64 	%rd3, %SPL, 40;
	mov.u32 	%r14, %ctaid.x;
	mov.u32 	%r15, %ntid.x;
	mov.u32 	%r16, %tid.x;
	mad.lo.s32 	%r1, %r14, %r15, %r16;
	setp.gt.s32 	%p2, %r1, 9999;
	@%p2 bra 	$L__BB0_25;
	mov.f32 	%f13, 0f7F7FFFFF;
	st.local.v2.f32 	[%rd2], {%f13, %f13};
	mov.b32 	%r18, -1;
	st.local.v2.u32 	[%rd3], {%r18, %r18};
	add.s64 	%rd4, %rd2, 8;
	st.local.v2.f32 	[%rd2+8], {%f13, %f13};
	st.local.v2.u32 	[%rd3+8], {%r18, %r18};
	add.s64 	%rd5, %rd2, 16;
	st.local.v2.f32 	[%rd2+16], {%f13, %f13};
	st.local.v2.u32 	[%rd3+16], {%r18, %r18};
	add.s64 	%rd6, %rd2, 24;
	st.local.v2.f32 	[%rd2+24], {%f13, %f13};
	st.local.v2.u32 	[%rd3+24], {%r18, %r18};
	add.s64 	%rd7, %rd2, 32;
	st.local.v2.f32 	[%rd2+32], {%f13, %f13};
	st.local.v2.u32 	[%rd3+32], {%r18, %r18};
	mul.lo.s32 	%r19, %r1, 11;
	mul.wide.s32 	%rd23, %r19, 4;
	add.s64 	%rd24, %rd1, %rd23;
	ld.global.f32 	%f1, [%rd24];
	ld.global.f32 	%f2, [%rd24+4];
	ld.global.f32 	%f3, [%rd24+8];
	ld.global.f32 	%f4, [%rd24+12];
	ld.global.f32 	%f5, [%rd24+16];
	ld.global.f32 	%f6, [%rd24+20];
	ld.global.f32 	%f7, [%rd24+24];
	ld.global.f32 	%f8, [%rd24+28];
	ld.global.f32 	%f9, [%rd24+32];
	ld.global.f32 	%f10, [%rd24+36];
	ld.global.f32 	%f11, [%rd24+40];
	mov.b32 	%r57, 0;
$L__BB0_2:
	setp.eq.s32 	%p3, %r1, %r57;
	@%p3 bra 	$L__BB0_23;
	mul.lo.s32 	%r21, %r57, 11;
	mul.wide.u32 	%rd26, %r21, 4;
	add.s64 	%rd27, %rd1, %rd26;
	ld.global.f32 	%f14, [%rd27];
	sub.f32 	%f15, %f1, %f14;
	fma.rn.f32 	%f16, %f15, %f15, 0f00000000;
	ld.global.f32 	%f17, [%rd27+4];
	sub.f32 	%f18, %f2, %f17;
	fma.rn.f32 	%f19, %f18, %f18, %f16;
	ld.global.f32 	%f20, [%rd27+8];
	sub.f32 	%f21, %f3, %f20;
	fma.rn.f32 	%f22, %f21, %f21, %f19;
	ld.global.f32 	%f23, [%rd27+12];
	sub.f32 	%f24, %f4, %f23;
	fma.rn.f32 	%f25, %f24, %f24, %f22;
	ld.global.f32 	%f26, [%rd27+16];
	sub.f32 	%f27, %f5, %f26;
	fma.rn.f32 	%f28, %f27, %f27, %f25;
	ld.global.f32 	%f29, [%rd27+20];
	sub.f32 	%f30, %f6, %f29;
	fma.rn.f32 	%f31, %f30, %f30, %f28;
	ld.global.f32 	%f32, [%rd27+24];
	sub.f32 	%f33, %f7, %f32;
	fma.rn.f32 	%f34, %f33, %f33, %f31;
	ld.global.f32 	%f35, [%rd27+28];
	sub.f32 	%f36, %f8, %f35;
	fma.rn.f32 	%f37, %f36, %f36, %f34;
	ld.global.f32 	%f38, [%rd27+32];
	sub.f32 	%f39, %f9, %f38;
	fma.rn.f32 	%f40, %f39, %f39, %f37;
	ld.global.f32 	%f41, [%rd27+36];
	sub.f32 	%f42, %f10, %f41;
	fma.rn.f32 	%f43, %f42, %f42, %f40;
	ld.global.f32 	%f44, [%rd27+40];
	sub.f32 	%f45, %f11, %f44;
	fma.rn.f32 	%f12, %f45, %f45, %f43;
	ld.local.f32 	%f46, [%rd2];
	setp.geu.f32 	%p5, %f12, %f46;
	mov.b64 	%rd56, 0;
	mov.b32 	%r58, 0;
	mov.pred 	%p31, -1;
	mov.u64 	%rd57, %rd2;
	@%p5 bra 	$L__BB0_14;
$L__BB0_4:
	not.pred 	%p24, %p31;
	@%p24 bra 	$L__BB0_13;
	sub.s32 	%r4, 9, %r58;
	and.b32  	%r5, %r4, 3;
	add.s32 	%r32, %r58, -6;
	setp.lt.u32 	%p25, %r32, 3;
	mov.b32 	%r61, 9;
	@%p25 bra 	$L__BB0_9;
	and.b32  	%r34, %r4, -4;
	neg.s32 	%r59, %r34;
	mov.b32 	%r60, 6;
$L__BB0_7:
	add.s32 	%r35, %r60, 2;
	mul.wide.u32 	%rd37, %r35, 4;
	add.s64 	%rd38, %rd2, %rd37;
	ld.local.f32 	%f56, [%rd38];
	add.s64 	%rd39, %rd3, %rd37;
	ld.local.u32 	%r36, [%rd39];
	mul.wide.u32 	%rd40, %r60, 4;
	add.s64 	%rd41, %rd2, %rd40;
	ld.local.v2.f32 	{%f57, %f58}, [%rd41];
	st.local.v2.f32 	[%rd38], {%f58, %f56};
	add.s64 	%rd42, %rd3, %rd40;
	ld.local.v2.u32 	{%r37, %r38}, [%rd42];
	st.local.v2.u32 	[%rd39], {%r38, %r36};
	ld.local.f32 	%f59, [%rd41+-4];
	st.local.v2.f32 	[%rd41], {%f59, %f57};
	ld.local.u32 	%r39, [%rd42+-4];
	st.local.v2.u32 	[%rd42], {%r39, %r37};
	add.s32 	%r60, %r60, -4;
	add.s32 	%r59, %r59, 4;
	setp.ne.s32 	%p26, %r59, 0;
	@%p26 bra 	$L__BB0_7;
	add.s32 	%r61, %r60, 3;
$L__BB0_9:
	setp.eq.s32 	%p27, %r5, 0;
	@%p27 bra 	$L__BB0_13;
	add.s32 	%r40, %r61, -1;
	mul.wide.u32 	%rd43, %r40, 4;
	add.s64 	%rd10, %rd2, %rd43;
	ld.local.f32 	%f60, [%rd10];
	mul.wide.u32 	%rd44, %r61, 4;
	add.s64 	%rd45, %rd2, %rd44;
	st.local.f32 	[%rd45], %f60;
	add.s64 	%rd11, %rd3, %rd43;
	ld.local.u32 	%r41, [%rd11];
	add.s64 	%rd46, %rd3, %rd44;
	st.local.u32 	[%rd46], %r41;
	setp.eq.s32 	%p28, %r5, 1;
	@%p28 bra 	$L__BB0_13;
	add.s32 	%r42, %r61, -2;
	mul.wide.u32 	%rd47, %r42, 4;
	add.s64 	%rd12, %rd2, %rd47;
	ld.local.f32 	%f61, [%rd12];
	st.local.f32 	[%rd10], %f61;
	add.s64 	%rd13, %rd3, %rd47;
	ld.local.u32 	%r43, [%rd13];
	st.local.u32 	[%rd11], %r43;
	setp.eq.s32 	%p29, %r5, 2;
	@%p29 bra 	$L__BB0_13;
	add.s32 	%r44, %r61, -3;
	mul.wide.u32 	%rd48, %r44, 4;
	add.s64 	%rd49, %rd2, %rd48;
	ld.local.f32 	%f62, [%rd49];
	st.local.f32 	[%rd12], %f62;
	add.s64 	%rd50, %rd3, %rd48;
	ld.local.u32 	%r45, [%rd50];
	st.local.u32 	[%rd13], %r45;
$L__BB0_13:
	st.local.f32 	[%rd57], %f12;
	shl.b64 	%rd51, %rd56, 2;
	add.s64 	%rd52, %rd3, %rd51;
	st.local.u32 	[%rd52], %r57;
	bra.uni 	$L__BB0_23;
$L__BB0_14:
	add.s64 	%rd57, %rd2, 4;
	ld.local.f32 	%f47, [%rd2+4];
	setp.lt.f32 	%p7, %f12, %f47;
	mov.b64 	%rd56, 1;
	mov.b32 	%r58, 1;
	@%p7 bra 	$L__BB0_4;
	ld.local.f32 	%f48, [%rd4];
	setp.lt.f32 	%p9, %f12, %f48;
	mov.b64 	%rd56, 2;
	mov.b32 	%r58, 2;
	mov.u64 	%rd57, %rd4;
	@%p9 bra 	$L__BB0_4;
	add.s64 	%rd57, %rd2, 12;
	ld.local.f32 	%f49, [%rd2+12];
	setp.lt.f32 	%p11, %f12, %f49;
	mov.b64 	%rd56, 3;
	mov.b32 	%r58, 3;
	@%p11 bra 	$L__BB0_4;
	ld.local.f32 	%f50, [%rd5];
	setp.lt.f32 	%p13, %f12, %f50;
	mov.b64 	%rd56, 4;
	mov.b32 	%r58, 4;
	mov.u64 	%rd57, %rd5;
	@%p13 bra 	$L__BB0_4;
	add.s64 	%rd57, %rd2, 20;
	ld.local.f32 	%f51, [%rd2+20];
	setp.lt.f32 	%p15, %f12, %f51;
	mov.b64 	%rd56, 5;
	mov.b32 	%r58, 5;
	@%p15 bra 	$L__BB0_4;
	ld.local.f32 	%f52, [%rd6];
	setp.lt.f32 	%p17, %f12, %f52;
	mov.b64 	%rd56, 6;
	mov.b32 	%r58, 6;
	mov.u64 	%rd57, %rd6;
	@%p17 bra 	$L__BB0_4;
	add.s64 	%rd57, %rd2, 28;
	ld.local.f32 	%f53, [%rd2+28];
	setp.lt.f32 	%p19, %f12, %f53;
	mov.b64 	%rd56, 7;
	mov.b32 	%r58, 7;
	@%p19 bra 	$L__BB0_4;
	ld.local.f32 	%f54, [%rd7];
	setp.lt.f32 	%p21, %f12, %f54;
	mov.b64 	%rd56, 8;
	mov.b32 	%r58, 8;
	mov.u64 	%rd57, %rd7;
	@%p21 bra 	$L__BB0_4;
	add.s64 	%rd57, %rd2, 36;
	ld.local.f32 	%f55, [%rd2+36];
	setp.lt.f32 	%p23, %f12, %f55;
	mov.b64 	%rd56, 9;
	mov.b32 	%r58, 9;
	mov.pred 	%p31, 0;
	@%p23 bra 	$L__BB0_4;
$L__BB0_23:
	add.s32 	%r57, %r57, 1;
	setp.ne.s32 	%p30, %r57, 10000;
	@%p30 bra 	$L__BB0_2;
	mul.lo.s32 	%r46, %r1, 10;
	ld.local.v2.u32 	{%r47, %r48}, [%rd3];
	cvta.to.global.u64 	%rd53, %rd19;
	mul.wide.s32 	%rd54, %r46, 4;
	add.s64 	%rd55, %rd53, %rd54;
	st.global.u32 	[%rd55], %r47;
	st.global.u32 	[%rd55+4], %r48;
	ld.local.v2.u32 	{%r49, %r50}, [%rd3+8];
	st.global.u32 	[%rd55+8], %r49;
	st.global.u32 	[%rd55+12], %r50;
	ld.local.v2.u32 	{%r51, %r52}, [%rd3+16];
	st.global.u32 	[%rd55+16], %r51;
	st.global.u32 	[%rd55+20], %r52;
	ld.local.v2.u32 	{%r53, %r54}, [%rd3+24];
	st.global.u32 	[%rd55+24], %r53;
	st.global.u32 	[%rd55+28], %r54;
	ld.local.v2.u32 	{%r55, %r56}, [%rd3+32];
	st.global.u32 	[%rd55+32], %r55;
	st.global.u32 	[%rd55+36], %r56;
$L__BB0_25:
	ret;

}
	// .globl	_Z10lin_interpPKfPiPf
.visible .entry _Z10lin_interpPKfPiPf(
	.param .u64 .ptr .align 1 _Z10lin_interpPKfPiPf_param_0,
	.param .u64 .ptr .align 1 _Z10lin_interpPKfPiPf_param_1,
	.param .u64 .ptr .align 1 _Z10lin_interpPKfPiPf_param_2
)
{
	.local .align 8 .b8 	__local_depot1[40];
	.reg .b64 	%SP;
	.reg .b64 	%SPL;
	.reg .pred 	%p<5>;
	.reg .b32 	%r<45>;
	.reg .b32 	%f<73>;
	.reg .b64 	%rd<26>;
	// demoted variable
	.shared .align 4 .b8 _ZZ10lin_interpPKfPiPfE6interp[20];
	mov.u64 	%SPL, __local_depot1;
	ld.param.u64 	%rd3, [_Z10lin_interpPKfPiPf_param_0];
	ld.param.u64 	%rd4, [_Z10lin_interpPKfPiPf_param_1];
	cvta.to.global.u64 	%rd1, %rd3;
	add.u64 	%rd2, %SPL, 0;
	mov.u32 	%r1, %tid.x;
	mov.u32 	%r10, %ctaid.x;
	mov.u32 	%r11, %ntid.x;
	mad.lo.s32 	%r2, %r10, %r11, %r1;
	setp.gt.s32 	%p1, %r2, 9999;
	@%p1 bra 	$L__BB1_8;
	setp.ne.s32 	%p2, %r1, 0;
	@%p2 bra 	$L__BB1_3;
	mov.b32 	%r12, 0;
	st.shared.u32 	[_ZZ10lin_interpPKfPiPfE6interp], %r12;
	mov.b32 	%r13, 1048576000;
	st.shared.u32 	[_ZZ10lin_interpPKfPiPfE6interp+4], %r13;
	mov.b32 	%r14, 1056964608;
	st.shared.u32 	[_ZZ10lin_interpPKfPiPfE6interp+8], %r14;
	mov.b32 	%r15, 1061158912;
	st.shared.u32 	[_ZZ10lin_interpPKfPiPfE6interp+12], %r15;
	mov.b32 	%r16, 1065353216;
	st.shared.u32 	[_ZZ10lin_interpPKfPiPfE6interp+16], %r16;
$L__BB1_3:
	bar.sync 	0;
	mul.lo.s32 	%r18, %r2, 11;
	mul.wide.s32 	%rd7, %r18, 4;
	add.s64 	%rd8, %rd1, %rd7;
	ld.global.f32 	%f1, [%rd8];
	ld.global.f32 	%f2, [%rd8+4];
	ld.global.f32 	%f3, [%rd8+8];
	ld.global.f32 	%f4, [%rd8+12];
	ld.global.f32 	%f5, [%rd8+16];
	ld.global.f32 	%f6, [%rd8+20];
	ld.global.f32 	%f7, [%rd8+24];
	ld.global.f32 	%f8, [%rd8+28];
	ld.global.f32 	%f9, [%rd8+32];
	ld.global.f32 	%f10, [%rd8+36];
	ld.global.f32 	%f11, [%rd8+40];
	mul.lo.s32 	%r19, %r2, 10;
	cvta.to.global.u64 	%rd9, %rd4;
	mul.wide.s32 	%rd10, %r19, 4;
	add.s64 	%rd11, %rd9, %rd10;
	ld.global.u32 	%r20, [%rd11];
	ld.global.u32 	%r21, [%rd11+4];
	st.local.v2.u32 	[%rd2], {%r20, %r21};
	ld.global.u32 	%r22, [%rd11+8];
	ld.global.u32 	%r23, [%rd11+12];
	st.local.v2.u32 	[%rd2+8], {%r22, %r23};
	ld.global.u32 	%r24, [%rd11+16];
	ld.global.u32 	%r25, [%rd11+20];
	st.local.v2.u32 	[%rd2+16], {%r24, %r25};
	ld.global.u32 	%r26, [%rd11+24];
	ld.global.u32 	%r27, [%rd11+28];
	st.local.v2.u32 	[%rd2+24], {%r26, %r27};
	ld.global.u32 	%r28, [%rd11+32];
	ld.global.u32 	%r29, [%rd11+36];
	st.local.v2.u32 	[%rd2+32], {%r28, %r29};
	mov.b32 	%r42, 0;
	mul.lo.s32 	%r37, %r2, 550;
	mov.u32 	%r38, _ZZ10lin_interpPKfPiPfE6interp;
$L__BB1_4:
	ld.param.u64 	%rd23, [_Z10lin_interpPKfPiPf_param_0];
	mul.wide.u32 	%rd12, %r42, 4;
	add.s64 	%rd13, %rd2, %rd12;
	ld.local.u32 	%r31, [%rd13];
	mul.lo.s32 	%r32, %r31, 11;
	cvta.to.global.u64 	%rd14, %rd23;
	mul.wide.s32 	%rd15, %r32, 4;
	add.s64 	%rd16, %rd14, %rd15;
	ld.global.f32 	%f12, [%rd16];
	ld.global.f32 	%f13, [%rd16+4];
	ld.global.f32 	%f14, [%rd16+8];
	ld.global.f32 	%f15, [%rd16+12];
	ld.global.f32 	%f16, [%rd16+16];
	ld.global.f32 	%f17, [%rd16+20];
	ld.global.f32 	%f18, [%rd16+24];
	ld.global.f32 	%f19, [%rd16+28];
	ld.global.f32 	%f20, [%rd16+32];
	ld.global.f32 	%f21, [%rd16+36];
	ld.global.f32 	%f22, [%rd16+40];
	mad.lo.s32 	%r43, %r42, 55, %r37;
	mov.b32 	%r44, 4;
$L__BB1_5:
	ld.param.u64 	%rd24, [_Z10lin_interpPKfPiPf_param_2];
	mul.wide.s32 	%rd17, %r43, 4;
	cvta.to.global.u64 	%rd18, %rd24;
	add.s64 	%rd19, %rd18, %rd17;
	add.s32 	%r39, %r38, %r44;
	ld.shared.f32 	%f23, [%r39+-4];
	mov.f32 	%f24, 0f3F800000;
	sub.f32 	%f25, %f24, %f23;
	mul.f32 	%f26, %f23, %f12;
	fma.rn.f32 	%f27, %f25, %f1, %f26;
	st.global.f32 	[%rd19], %f27;
	mul.f32 	%f28, %f23, %f13;
	fma.rn.f32 	%f29, %f25, %f2, %f28;
	st.global.f32 	[%rd19+4], %f29;
	mul.f32 	%f30, %f23, %f14;
	fma.rn.f32 	%f31, %f25, %f3, %f30;
	st.global.f32 	[%rd19+8], %f31;
	mul.f32 	%f32, %f23, %f15;
	fma.rn.f32 	%f33, %f25, %f4, %f32;
	st.global.f32 	[%rd19+12], %f33;
	mul.f32 	%f34, %f23, %f16;
	fma.rn.f32 	%f35, %f25, %f5, %f34;
	st.global.f32 	[%rd19+16], %f35;
	mul.f32 	%f36, %f23, %f17;
	fma.rn.f32 	%f37, %f25, %f6, %f36;
	st.global.f32 	[%rd19+20], %f37;
	mul.f32 	%f38, %f23, %f18;
	fma.rn.f32 	%f39, %f25, %f7, %f38;
	st.global.f32 	[%rd19+24], %f39;
	mul.f32 	%f40, %f23, %f19;
	fma.rn.f32 	%f41, %f25, %f8, %f40;
	st.global.f32 	[%rd19+28], %f41;
	mul.f32 	%f42, %f23, %f20;
	fma.rn.f32 	%f43, %f25, %f9, %f42;
	st.global.f32 	[%rd19+32], %f43;
	mul.f32 	%f44, %f23, %f21;
	fma.rn.f32 	%f45, %f25, %f10, %f44;
	st.global.f32 	[%rd19+36], %f45;
	mul.f32 	%f46, %f23, %f22;
	fma.rn.f32 	%f47, %f25, %f11, %f46;
	st.global.f32 	[%rd19+40], %f47;
	setp.eq.s32 	%p3, %r44, 20;
	@%p3 bra 	$L__BB1_7;
	ld.param.u64 	%rd25, [_Z10lin_interpPKfPiPf_param_2];
	mov.u32 	%r40, _ZZ10lin_interpPKfPiPfE6interp;
	add.s32 	%r41, %r40, %r44;
	ld.shared.f32 	%f48, [%r41];
	mov.f32 	%f49, 0f3F800000;
	sub.f32 	%f50, %f49, %f48;
	mul.f32 	%f51, %f48, %f12;
	fma.rn.f32 	%f52, %f50, %f1, %f51;
	cvta.to.global.u64 	%rd20, %rd25;
	mul.wide.s32 	%rd21, %r43, 4;
	add.s64 	%rd22, %rd20, %rd21;
	st.global.f32 	[%rd22+44], %f52;
	mul.f32 	%f53, %f48, %f13;
	fma.rn.f32 	%f54, %f50, %f2, %f53;
	st.global.f32 	[%rd22+48], %f54;
	mul.f32 	%f55, %f48, %f14;
	fma.rn.f32 	%f56, %f50, %f3, %f55;
	st.global.f32 	[%rd22+52], %f56;
	mul.f32 	%f57, %f48, %f15;
	fma.rn.f32 	%f58, %f50, %f4, %f57;
	st.global.f32 	[%rd22+56], %f58;
	mul.f32 	%f59, %f48, %f16;
	fma.rn.f32 	%f60, %f50, %f5, %f59;
	st.global.f32 	[%rd22+60], %f60;
	mul.f32 	%f61, %f48, %f17;
	fma.rn.f32 	%f62, %f50, %f6, %f61;
	st.global.f32 	[%rd22+64], %f62;
	mul.f32 	%f63, %f48, %f18;
	fma.rn.f32 	%f64, %f50, %f7, %f63;
	st.global.f32 	[%rd22+68], %f64;
	mul.f32 	%f65, %f48, %f19;
	fma.rn.f32 	%f66, %f50, %f8, %f65;
	st.global.f32 	[%rd22+72], %f66;
	mul.f32 	%f67, %f48, %f20;
	fma.rn.f32 	%f68, %f50, %f9, %f67;
	st.global.f32 	[%rd22+76], %f68;
	mul.f32 	%f69, %f48, %f21;
	fma.rn.f32 	%f70, %f50, %f10, %f69;
	st.global.f32 	[%rd22+80], %f70;
	mul.f32 	%f71, %f48, %f22;
	fma.rn.f32 	%f72, %f50, %f11, %f71;
	st.global.f32 	[%rd22+84], %f72;
	add.s32 	%r44, %r44, 8;
	add.s32 	%r43, %r43, 22;
	bra.uni 	$L__BB1_5;
$L__BB1_7:
	add.s32 	%r42, %r42, 1;
	setp.ne.s32 	%p4, %r42, 10;
	@%p4 bra 	$L__BB1_4;
$L__BB1_8:
	ret;

}


// ===== COMPILED SASS (sm_100) =====

	.target	sm_100

	.elftype	@"ET_EXEC"


//--------------------- .note.nv.tkinfo           --------------------------
	.section	.note.nv.tkinfo,"",@"SHT_NOTE"
	.sectionflags	@"SHF_NOTE_NV_TKINFO"
	.tkinfo
        /*0018*/ 	.word	0x00000002
        /*0030*/ 	.string	""
        /*0030*/ 	.string	"ptxas"
        /*0030*/ 	.string	"Cuda compilation tools, release 13.0, V13.0.88"
        /*0030*/ 	.string	"Build cuda_13.0.r13.0/compiler.36424714_0"
        /*0030*/ 	.string	"-arch sm_100 -m 64 "



//--------------------- .note.nv.cuinfo           --------------------------
	.section	.note.nv.cuinfo,"",@"SHT_NOTE"
	.sectionflags	@"SHF_NOTE_NV_CUINFO"
        /*0018*/ 	.short	0x0002
        /*001a*/ 	.short	0x0064
        /*001c*/ 	.short	0x0082
	.zero		2


//--------------------- .nv.info                  --------------------------
	.section	.nv.info,"",@"SHT_CUDA_INFO"
	.align	4


	//----- nvinfo : EIATTR_REGCOUNT
	.align		4
        /*0000*/ 	.byte	0x04, 0x2f
        /*0002*/ 	.short	(.L_1 - .L_0)
	.align		4
.L_0:
        /*0004*/ 	.word	index@(_Z13findNeighborsPKfPi)
        /*0008*/ 	.word	0x00000024


	//----- nvinfo : EIATTR_FRAME_SIZE
	.align		4
.L_1:
        /*000c*/ 	.byte	0x04, 0x11
        /*000e*/ 	.short	(.L_3 - .L_2)
	.align		4
.L_2:
        /*0010*/ 	.word	index@(_Z13findNeighborsPKfPi)
        /*0014*/ 	.word	0x00000050


	//----- nvinfo : EIATTR_REGCOUNT
	.align		4
.L_3:
        /*0018*/ 	.byte	0x04, 0x2f
        /*001a*/ 	.short	(.L_5 - .L_4)
	.align		4
.L_4:
        /*001c*/ 	.word	index@(_Z10lin_interpPKfPiPf)
        /*0020*/ 	.word	0x00000028


	//----- nvinfo : EIATTR_FRAME_SIZE
	.align		4
.L_5:
        /*0024*/ 	.byte	0x04, 0x11
        /*0026*/ 	.short	(.L_7 - .L_6)
	.align		4
.L_6:
        /*0028*/ 	.word	index@(_Z10lin_interpPKfPiPf)
        /*002c*/ 	.word	0x00000028


	//----- nvinfo : EIATTR_MIN_STACK_SIZE
	.align		4
.L_7:
        /*0030*/ 	.byte	0x04, 0x12
        /*0032*/ 	.short	(.L_9 - .L_8)
	.align		4
.L_8:
        /*0034*/ 	.word	index@(_Z10lin_interpPKfPiPf)
        /*0038*/ 	.word	0x00000028


	//----- nvinfo : EIATTR_MIN_STACK_SIZE
	.align		4
.L_9:
        /*003c*/ 	.byte	0x04, 0x12
        /*003e*/ 	.short	(.L_11 - .L_10)
	.align		4
.L_10:
        /*0040*/ 	.word	index@(_Z13findNeighborsPKfPi)
        /*0044*/ 	.word	0x00000050
.L_11:


//--------------------- .nv.compat                --------------------------
	.section	.nv.compat,"",@"SHT_CUDA_COMPAT_INFO"
	.align	4
        /*0000*/ 	.byte	0x02, 0x09, 0x00, 0x00, 0x02, 0x02, 0x01, 0x00, 0x02, 0x05, 0x05, 0x00, 0x03, 0x07, 0x01, 0x01
        /*0010*/ 	.byte	0x02, 0x03, 0x00, 0x00, 0x02, 0x06, 0x01, 0x00, 0x04, 0x0b, 0x08, 0x00, 0x09, 0x00, 0x00, 0x00
        /*0020*/ 	.byte	0x00, 0x00, 0x00, 0x00


//--------------------- .nv.info._Z10lin_interpPKfPiPf --------------------------
	.section	.nv.info._Z10lin_interpPKfPiPf,"",@"SHT_CUDA_INFO"
	.sectionflags	@""
	.align	4


	//----- nvinfo : EIATTR_CUDA_API_VERSION
	.align		4
        /*0000*/ 	.byte	0x04, 0x37
        /*0002*/ 	.short	(.L_13 - .L_12)
.L_12:
        /*0004*/ 	.word	0x00000082


	//----- nvinfo : EIATTR_KPARAM_INFO
	.align		4
.L_13:
        /*0008*/ 	.byte	0x04, 0x17
        /*000a*/ 	.short	(.L_15 - .L_14)
.L_14:
        /*000c*/ 	.word	0x00000000
        /*0010*/ 	.short	0x0002
        /*0012*/ 	.short	0x0010
        /*0014*/ 	.byte	0x00, 0xf5, 0x21, 0x00


	//----- nvinfo : EIATTR_KPARAM_INFO
	.align		4
.L_15:
        /*0018*/ 	.byte	0x04, 0x17
        /*001a*/ 	.short	(.L_17 - .L_16)
.L_16:
        /*001c*/ 	.word	0x00000000
        /*0020*/ 	.short	0x0001
        /*0022*/ 	.short	0x0008
        /*0024*/ 	.byte	0x00, 0xf5, 0x21, 0x00


	//----- nvinfo : EIATTR_KPARAM_INFO
	.align		4
.L_17:
        /*0028*/ 	.byte	0x04, 0x17
        /*002a*/ 	.short	(.L_19 - .L_18)
.L_18:
        /*002c*/ 	.word	0x00000000
        /*0030*/ 	.short	0x0000
        /*0032*/ 	.short	0x0000
        /*0034*/ 	.byte	0x00, 0xf5, 0x21, 0x00


	//----- nvinfo : EIATTR_SPARSE_MMA_MASK
	.align		4
.L_19:
        /*0038*/ 	.byte	0x03, 0x50
        /*003a*/ 	.short	0x0000


	//----- nvinfo : EIATTR_MAXREG_COUNT
	.align		4
        /*003c*/ 	.byte	0x03, 0x1b
        /*003e*/ 	.short	0x00ff


	//----- nvinfo : EIATTR_NUM_BARRIERS
	.align		4
        /*0040*/ 	.byte	0x02, 0x4c
        /*0042*/ 	.byte	0x01
	.zero		1


	//----- nvinfo : EIATTR_MERCURY_ISA_VERSION
	.align		4
        /*0044*/ 	.byte	0x03, 0x5f
        /*0046*/ 	.short	0x0101


	//----- nvinfo : EIATTR_VRC_CTA_INIT_COUNT
	.align		4
        /*0048*/ 	.byte	0x02, 0x4a
	.zero		1
	.zero		1


	//----- nvinfo : EIATTR_EXIT_INSTR_OFFSETS
	.align		4
        /*004c*/ 	.byte	0x04, 0x1c
        /*004e*/ 	.short	(.L_21 - .L_20)


	//   ....[0]....
.L_20:
        /*0050*/ 	.word	0x00000080


	//   ....[1]....
        /*0054*/ 	.word	0x00001090


	//----- nvinfo : EIATTR_CRS_STACK_SIZE
	.align		4
.L_21:
        /*0058*/ 	.byte	0x04, 0x1e
        /*005a*/ 	.short	(.L_23 - .L_22)
.L_22:
        /*005c*/ 	.word	0x00000000


	//----- nvinfo : EIATTR_CBANK_PARAM_SIZE
	.align		4
.L_23:
        /*0060*/ 	.byte	0x03, 0x19
        /*0062*/ 	.short	0x0018


	//----- nvinfo : EIATTR_PARAM_CBANK
	.align		4
        /*0064*/ 	.byte	0x04, 0x0a
        /*0066*/ 	.short	(.L_25 - .L_24)
	.align		4
.L_24:
        /*0068*/ 	.word	index@(.nv.constant0._Z10lin_interpPKfPiPf)
        /*006c*/ 	.short	0x0380
        /*006e*/ 	.short	0x0018


	//----- nvinfo : EIATTR_SW_WAR
	.align		4
.L_25:
        /*0070*/ 	.byte	0x04, 0x36
        /*0072*/ 	.short	(.L_27 - .L_26)
.L_26:
        /*0074*/ 	.word	0x00000008
.L_27:


//--------------------- .nv.info._Z13findNeighborsPKfPi --------------------------
	.section	.nv.info._Z13findNeighborsPKfPi,"",@"SHT_CUDA_INFO"
	.sectionflags	@""
	.align	4


	//----- nvinfo : EIATTR_CUDA_API_VERSION
	.align		4
        /*0000*/ 	.byte	0x04, 0x37
        /*0002*/ 	.short	(.L_29 - .L_28)
.L_28:
        /*0004*/ 	.word	0x00000082


	//----- nvinfo : EIATTR_KPARAM_INFO
	.align		4
.L_29:
        /*0008*/ 	.byte	0x04, 0x17
        /*000a*/ 	.short	(.L_31 - .L_30)
.L_30:
        /*000c*/ 	.word	0x00000000
        /*0010*/ 	.short	0x0001
        /*0012*/ 	.short	0x0008
        /*0014*/ 	.byte	0x00, 0xf5, 0x21, 0x00


	//----- nvinfo : EIATTR_KPARAM_INFO
	.align		4
.L_31:
        /*0018*/ 	.byte	0x04, 0x17
        /*001a*/ 	.short	(.L_33 - .L_32)
.L_32:
        /*001c*/ 	.word	0x00000000
        /*0020*/ 	.short	0x0000
        /*0022*/ 	.short	0x0000
        /*0024*/ 	.byte	0x00, 0xf5, 0x21, 0x00


	//----- nvinfo : EIATTR_SPARSE_MMA_MASK
	.align		4
.L_33:
        /*0028*/ 	.byte	0x03, 0x50
        /*002a*/ 	.short	0x0000


	//----- nvinfo : EIATTR_MAXREG_COUNT
	.align		4
        /*002c*/ 	.byte	0x03, 0x1b
        /*002e*/ 	.short	0x00ff


	//----- nvinfo : EIATTR_MERCURY_ISA_VERSION
	.align		4
        /*0030*/ 	.byte	0x03, 0x5f
        /*0032*/ 	.short	0x0101


	//----- nvinfo : EIATTR_VRC_CTA_INIT_COUNT
	.align		4
        /*0034*/ 	.byte	0x02, 0x4a
	.zero		1
	.zero		1


	//----- nvinfo : EIATTR_EXIT_INSTR_OFFSETS
	.align		4
        /*0038*/ 	.byte	0x04, 0x1c
        /*003a*/ 	.short	(.L_35 - .L_34)


	//   ....[0]....
.L_34:
        /*003c*/ 	.word	0x00000080


	//   ....[1]....
        /*0040*/ 	.word	0x00000ec0


	//----- nvinfo : EIATTR_CRS_STACK_SIZE
	.align		4
.L_35:
        /*0044*/ 	.byte	0x04, 0x1e
        /*0046*/ 	.short	(.L_37 - .L_36)
.L_36:
        /*0048*/ 	.word	0x00000000


	//----- nvinfo : EIATTR_CBANK_PARAM_SIZE
	.align		4
.L_37:
        /*004c*/ 	.byte	0x03, 0x19
        /*004e*/ 	.short	0x0010


	//----- nvinfo : EIATTR_PARAM_CBANK
	.align		4
        /*0050*/ 	.byte	0x04, 0x0a
        /*0052*/ 	.short	(.L_39 - .L_38)
	.align		4
.L_38:
        /*0054*/ 	.word	index@(.nv.constant0._Z13findNeighborsPKfPi)
        /*0058*/ 	.short	0x0380
        /*005a*/ 	.short	0x0010


	//----- nvinfo : EIATTR_SW_WAR
	.align		4
.L_39:
        /*005c*/ 	.byte	0x04, 0x36
        /*005e*/ 	.short	(.L_41 - .L_40)
.L_40:
        /*0060*/ 	.word	0x00000008
.L_41:


//--------------------- .nv.callgraph             --------------------------
	.section	.nv.callgraph,"",@"SHT_CUDA_CALLGRAPH"
	.align	4
	.sectionentsize	8
	.align		4
        /*0000*/ 	.word	0x00000000
	.align		4
        /*0004*/ 	.word	0xffffffff
	.align		4
        /*0008*/ 	.word	0x00000000
	.align		4
        /*000c*/ 	.word	0xfffffffe
	.align		4
        /*0010*/ 	.word	0x00000000
	.align		4
        /*0014*/ 	.word	0xfffffffd
	.align		4
        /*0018*/ 	.word	0x00000000
	.align		4
        /*001c*/ 	.word	0xfffffffc


//--------------------- .text._Z10lin_interpPKfPiPf --------------------------
	.section	.text._Z10lin_interpPKfPiPf,"ax",@progbits
	.align	128
        .global         _Z10lin_interpPKfPiPf
        .type           _Z10lin_interpPKfPiPf,@function
        .size           _Z10lin_interpPKfPiPf,(.L_x_16 - _Z10lin_interpPKfPiPf)
        .other          _Z10lin_interpPKfPiPf,@"STO_CUDA_ENTRY STV_DEFAULT"
_Z10lin_interpPKfPiPf:
.text._Z10lin_interpPKfPiPf:
[----:B------:R-:W0:Y:S01]  /*0000*/  LDC R1, c[0x0][0x37c] ;  /* 0x0000df00ff017b82 */ /* 0x000e220000000800 */
[----:B------:R-:W1:Y:S07]  /*0010*/  S2R R2, SR_TID.X ;  /* 0x0000000000027919 */ /* 0x000e6e0000002100 */
[----:B------:R-:W1:Y:S01]  /*0020*/  S2UR UR4, SR_CTAID.X ;  /* 0x00000000000479c3 */ /* 0x000e620000002500 */
[----:B0-----:R-:W-:-:S04]  /*0030*/  IADD3 R1, PT, PT, R1, -0x28, RZ ;  /* 0xffffffd801017810 */ /* 0x001fc80007ffe0ff */
[----:B------:R-:W-:-:S03]  /*0040*/  R2UR UR7, R1 ;  /* 0x00000000010772ca */ /* 0x000fc600000e0000 */
[----:B------:R-:W1:Y:S02]  /*0050*/  LDC R3, c[0x0][0x360] ;  /* 0x0000d800ff037b82 */ /* 0x000e640000000800 */
[----:B-1----:R-:W-:-:S05]  /*0060*/  IMAD R0, R3, UR4, R2 ;  /* 0x0000000403007c24 */ /* 0x002fca000f8e0202 */
[----:B------:R-:W-:-:S13]  /*0070*/  ISETP.GT.AND P0, PT, R0, 0x270f, PT ;  /* 0x0000270f0000780c */ /* 0x000fda0003f04270 */
[----:B------:R-:W-:Y:S05]  /*0080*/  @P0 EXIT ;  /* 0x000000000000094d */ /* 0x000fea0003800000 */
[----:B------:R-:W-:Y:S01]  /*0090*/  ISETP.NE.AND P0, PT, R2, RZ, PT ;  /* 0x000000ff0200720c */ /* 0x000fe20003f05270 */
[----:B------:R-:W-:-:S12]  /*00a0*/  BSSY.RECONVERGENT B0, `(.L_x_0) ;  /* 0x000000c000007945 */ /* 0x000fd80003800200 */
[----:B------:R-:W-:Y:S05]  /*00b0*/  @P0 BRA `(.L_x_1) ;  /* 0x0000000000280947 */ /* 0x000fea0003800000 */
[----:B------:R-:W0:Y:S01]  /*00c0*/  S2UR UR5, SR_CgaCtaId ;  /* 0x00000000000579c3 */ /* 0x000e220000008800 */
[----:B------:R-:W-:Y:S01]  /*00d0*/  UMOV UR4, 0x400 ;  /* 0x0000040000047882 */ /* 0x000fe20000000000 */
[----:B------:R-:W-:Y:S01]  /*00e0*/  HFMA2 R5, -RZ, RZ, 1.625, 0 ;  /* 0x3e800000ff057431 */ /* 0x000fe200000001ff */
[----:B------:R-:W-:Y:S01]  /*00f0*/  MOV R6, 0x3f000000 ;  /* 0x3f00000000067802 */ /* 0x000fe20000000f00 */
[----:B------:R-:W-:Y:S01]  /*0100*/  HFMA2 R7, -RZ, RZ, 1.8125, 0 ;  /* 0x3f400000ff077431 */ /* 0x000fe200000001ff */
[----:B------:R-:W-:Y:S01]  /*0110*/  MOV R4, RZ ;  /* 0x000000ff00047202 */ /* 0x000fe20000000f00 */
[----:B------:R-:W-:Y:S01]  /*0120*/  HFMA2 R2, -RZ, RZ, 1.875, 0 ;  /* 0x3f800000ff027431 */ /* 0x000fe200000001ff */
[----:B0-----:R-:W-:-:S09]  /*0130*/  ULEA UR4, UR5, UR4, 0x18 ;  /* 0x0000000405047291 */ /* 0x001fd2000f8ec0ff */
[----:B------:R0:W-:Y:S04]  /*0140*/  STS.128 [UR4], R4 ;  /* 0x00000004ff007988 */ /* 0x0001e80008000c04 */
[----:B------:R0:W-:Y:S02]  /*0150*/  STS [UR4+0x10], R2 ;  /* 0x00001002ff007988 */ /* 0x0001e40008000804 */
.L_x_1:
[----:B------:R-:W-:Y:S05]  /*0160*/  BSYNC.RECONVERGENT B0 ;  /* 0x0000000000007941 */ /* 0x000fea0003800200 */
.L_x_0:
[----:B------:R-:W1:Y:S01]  /*0170*/  LDCU.128 UR12, c[0x0][0x380] ;  /* 0x00007000ff0c77ac */ /* 0x000e620008000c00 */
[----:B------:R-:W-:Y:S01]  /*0180*/  IMAD R3, R0, 0xa, RZ ;  /* 0x0000000a00037824 */ /* 0x000fe200078e02ff */
[----:B------:R-:W0:Y:S01]  /*0190*/  LDCU.64 UR8, c[0x0][0x358] ;  /* 0x00006b00ff0877ac */ /* 0x000e220008000a00 */
[----:B-1----:R-:W-:Y:S02]  /*01a0*/  MOV R20, UR14 ;  /* 0x0000000e00147c02 */ /* 0x002fe40008000f00 */
[----:B------:R-:W-:-:S03]  /*01b0*/  MOV R21, UR15 ;  /* 0x0000000f00157c02 */ /* 0x000fc60008000f00 */
[----:B------:R-:W-:Y:S01]  /*01c0*/  IMAD.WIDE R20, R3, 0x4, R20 ;  /* 0x0000000403147825 */ /* 0x000fe200078e0214 */
[----:B------:R-:W-:Y:S01]  /*01d0*/  BAR.SYNC.DEFER_BLOCKING 0x0 ;  /* 0x0000000000007b1d */ /* 0x000fe20000010000 */
[----:B------:R-:W-:Y:S02]  /*01e0*/  MOV R25, 0x4 ;  /* 0x0000000400197802 */ /* 0x000fe40000000f00 */
[----:B------:R-:W-:-:S03]  /*01f0*/  IMAD R24, R0, 0xb, RZ ;  /* 0x0000000b00187824 */ /* 0x000fc600078e02ff */
[----:B0-----:R-:W2:Y:S04]  /*0200*/  LDG.E R2, desc[UR8][R20.64] ;  /* 0x0000000814027981 */ /* 0x001ea8000c1e1900 */
[----:B------:R-:W2:Y:S04]  /*0210*/  LDG.E R3, desc[UR8][R20.64+0x4] ;  /* 0x0000040814037981 */ /* 0x000ea8000c1e1900 */
[----:B------:R-:W3:Y:S04]  /*0220*/  LDG.E R4, desc[UR8][R20.64+0x8] ;  /* 0x0000080814047981 */ /* 0x000ee8000c1e1900 */
[----:B------:R-:W3:Y:S04]  /*0230*/  LDG.E R5, desc[UR8][R20.64+0xc] ;  /* 0x00000c0814057981 */ /* 0x000ee8000c1e1900 */
[----:B------:R-:W4:Y:S04]  /*0240*/  LDG.E R6, desc[UR8][R20.64+0x10] ;  /* 0x0000100814067981 */ /* 0x000f28000c1e1900 */
[----:B------:R-:W4:Y:S04]  /*0250*/  LDG.E R7, desc[UR8][R20.64+0x14] ;  /* 0x0000140814077981 */ /* 0x000f28000c1e1900 */
[----:B------:R-:W4:Y:S04]  /*0260*/  LDG.E R8, desc[UR8][R20.64+0x18] ;  /* 0x0000180814087981 */ /* 0x000f28000c1e1900 */
[----:B------:R-:W4:Y:S04]  /*0270*/  LDG.E R9, desc[UR8][R20.64+0x1c] ;  /* 0x00001c0814097981 */ /* 0x000f28000c1e1900 */
[----:B------:R-:W4:Y:S04]  /*0280*/  LDG.E R10, desc[UR8][R20.64+0x20] ;  /* 0x00002008140a7981 */ /* 0x000f28000c1e1900 */
[----:B------:R-:W4:Y:S01]  /*0290*/  LDG.E R11, desc[UR8][R20.64+0x24] ;  /* 0x00002408140b7981 */ /* 0x000f22000c1e1900 */
[----:B------:R-:W-:-:S05]  /*02a0*/  IMAD.WIDE R24, R24, R25, UR12 ;  /* 0x0000000c18187e25 */ /* 0x000fca000f8e0219 */
[----:B------:R0:W5:Y:S04]  /*02b0*/  LDG.E R12, desc[UR8][R24.64] ;  /* 0x00000008180c7981 */ /* 0x000168000c1e1900 */
        /* <DEDUP_REMOVED lines=9> */
[----:B------:R0:W5:Y:S01]  /*0350*/  LDG.E R22, desc[UR8][R24.64+0x28] ;  /* 0x0000280818167981 */ /* 0x000162000c1e1900 */
[----:B------:R-:W1:Y:S01]  /*0360*/  S2UR UR5, SR_CgaCtaId ;  /* 0x00000000000579c3 */ /* 0x000e620000008800 */
[----:B------:R-:W-:-:S02]  /*0370*/  UMOV UR4, 0x400 ;  /* 0x0000040000047882 */ /* 0x000fc40000000000 */
[----:B-1----:R-:W-:-:S03]  /*0380*/  ULEA UR5, UR5, UR4, 0x18 ;  /* 0x0000000405057291 */ /* 0x002fc6000f8ec0ff */
[----:B------:R-:W-:Y:S01]  /*0390*/  UMOV UR4, URZ ;  /* 0x000000ff00047c82 */ /* 0x000fe20008000000 */
[----:B--2---:R0:W-:Y:S04]  /*03a0*/  STL.64 [R1], R2 ;  /* 0x0000000201007387 */ /* 0x0041e80000100a00 */
[----:B---3--:R0:W-:Y:S04]  /*03b0*/  STL.64 [R1+0x8], R4 ;  /* 0x0000080401007387 */ /* 0x0081e80000100a00 */
[----:B----4-:R0:W-:Y:S04]  /*03c0*/  STL.64 [R1+0x10], R6 ;  /* 0x0000100601007387 */ /* 0x0101e80000100a00 */
[----:B------:R0:W-:Y:S04]  /*03d0*/  STL.64 [R1+0x18], R8 ;  /* 0x0000180801007387 */ /* 0x0001e80000100a00 */
[----:B------:R0:W-:Y:S02]  /*03e0*/  STL.64 [R1+0x20], R10 ;  /* 0x0000200a01007387 */ /* 0x0001e40000100a00 */
.L_x_2:
[----:B------:R-:W-:Y:S01]  /*03f0*/  ULEA UR6, UR4, UR7, 0x2 ;  /* 0x0000000704067291 */ /* 0x000fe2000f8e10ff */
[----:B01----:R-:W-:Y:S01]  /*0400*/  HFMA2 R11, -RZ, RZ, 0, 2.384185791015625e-07 ;  /* 0x00000004ff0b7431 */ /* 0x003fe200000001ff */
[----:B------:R-:W0:Y:S07]  /*0410*/  LDS.128 R4, [UR5] ;  /* 0x00000005ff047984 */ /* 0x000e2e0008000c00 */
[----:B------:R-:W2:Y:S02]  /*0420*/  LDL R2, [UR6] ;  /* 0x00000006ff027983 */ /* 0x000ea40008100800 */
[----:B--2---:R-:W-:-:S04]  /*0430*/  IMAD R2, R2, 0xb, RZ ;  /* 0x0000000b02027824 */ /* 0x004fc800078e02ff */
[----:B------:R-:W-:Y:S02]  /*0440*/  IMAD.WIDE R10, R2, R11, UR12 ;  /* 0x0000000c020a7e25 */ /* 0x000fe4000f8e020b */
[----:B------:R-:W1:Y:S03]  /*0450*/  LDC.64 R2, c[0x0][0x390] ;  /* 0x0000e400ff027b82 */ /* 0x000e660000000a00 */
[----:B------:R-:W2:Y:S04]  /*0460*/  LDG.E R25, desc[UR8][R10.64+0x4] ;  /* 0x000004080a197981 */ /* 0x000ea8000c1e1900 */
[----:B------:R-:W3:Y:S04]  /*0470*/  LDG.E R26, desc[UR8][R10.64] ;  /* 0x000000080a1a7981 */ /* 0x000ee8000c1e1900 */
[----:B------:R-:W4:Y:S04]  /*0480*/  LDG.E R23, desc[UR8][R10.64+0x8] ;  /* 0x000008080a177981 */ /* 0x000f28000c1e1900 */
[----:B------:R-:W4:Y:S04]  /*0490*/  LDG.E R37, desc[UR8][R10.64+0x10] ;  /* 0x000010080a257981 */ /* 0x000f28000c1e1900 */
[----:B------:R-:W4:Y:S04]  /*04a0*/  LDG.E R35, desc[UR8][R10.64+0x14] ;  /* 0x000014080a237981 */ /* 0x000f28000c1e1900 */
[----:B------:R-:W4:Y:S04]  /*04b0*/  LDG.E R33, desc[UR8][R10.64+0x18] ;  /* 0x000018080a217981 */ /* 0x000f28000c1e1900 */
[----:B------:R-:W4:Y:S04]  /*04c0*/  LDG.E R24, desc[UR8][R10.64+0xc] ;  /* 0x00000c080a187981 */ /* 0x000f28000c1e1900 */
[----:B------:R-:W4:Y:S04]  /*04d0*/  LDG.E R31, desc[UR8][R10.64+0x1c] ;  /* 0x00001c080a1f7981 */ /* 0x000f28000c1e1900 */
[----:B------:R-:W4:Y:S04]  /*04e0*/  LDG.E R29, desc[UR8][R10.64+0x20] ;  /* 0x000020080a1d7981 */ /* 0x000f28000c1e1900 */
[----:B------:R-:W4:Y:S04]  /*04f0*/  LDG.E R27, desc[UR8][R10.64+0x24] ;  /* 0x000024080a1b7981 */ /* 0x000f28000c1e1900 */
[----:B------:R2:W4:Y:S01]  /*0500*/  LDG.E R28, desc[UR8][R10.64+0x28] ;  /* 0x000028080a1c7981 */ /* 0x000522000c1e1900 */
[----:B------:R-:W-:Y:S01]  /*0510*/  MOV R9, 0xa ;  /* 0x0000000a00097802 */ /* 0x000fe20000000f00 */
[----:B0-----:R-:W-:-:S04]  /*0520*/  FADD R32, -R4, 1 ;  /* 0x3f80000004207421 */ /* 0x001fc80000000100 */
[----:B------:R-:W-:-:S04]  /*0530*/  IMAD R30, R0, R9, UR4 ;  /* 0x00000004001e7e24 */ /* 0x000fc8000f8e0209 */
[----:B------:R-:W-:Y:S01]  /*0540*/  IMAD R30, R30, 0x37, RZ ;  /* 0x000000371e1e7824 */ /* 0x000fe200078e02ff */
[----:B------:R-:W-:-:S04]  /*0550*/  R2UR UR6, R7 ;  /* 0x00000000070672ca */ /* 0x000fc800000e0000 */
[----:B------:R-:W-:Y:S01]  /*0560*/  IADD3 R7, PT, PT, R30, 0x2c, RZ ;  /* 0x0000002c1e077810 */ /* 0x000fe20007ffe0ff */
[----:B------:R-:W-:-:S04]  /*0570*/  UIADD3 UR4, UPT, UPT, UR4, 0x1, URZ ;  /* 0x0000000104047890 */ /* 0x000fc8000fffe0ff */
[----:B------:R-:W-:Y:S01]  /*0580*/  UISETP.NE.AND UP0, UPT, UR4, 0xa, UPT ;  /* 0x0000000a0400788c */ /* 0x000fe2000bf05270 */
[-C--:B--2---:R-:W-:Y:S01]  /*0590*/  FMUL R10, R25, R4.reuse ;  /* 0x00000004190a7220 */ /* 0x084fe20000400000 */
[----:B---3--:R-:W-:-:S03]  /*05a0*/  FMUL R9, R26, R4 ;  /* 0x000000041a097220 */ /* 0x008fc60000400000 */
[----:B-----5:R-:W-:Y:S01]  /*05b0*/  FFMA R11, R13, R32, R10 ;  /* 0x000000200d0b7223 */ /* 0x020fe2000000000a */
[----:B----4-:R-:W-:Y:S01]  /*05c0*/  FMUL R10, R23, R4 ;  /* 0x00000004170a7220 */ /* 0x010fe20000400000 */
[----:B------:R-:W-:Y:S01]  /*05d0*/  FFMA R34, R12, R32, R9 ;  /* 0x000000200c227223 */ /* 0x000fe20000000009 */
[----:B-1----:R-:W-:-:S04]  /*05e0*/  IMAD.WIDE R8, R30, 0x4, R2 ;  /* 0x000000041e087825 */ /* 0x002fc800078e0202 */
[----:B------:R-:W-:Y:S01]  /*05f0*/  FFMA R10, R14, R32, R10 ;  /* 0x000000200e0a7223 */ /* 0x000fe2000000000a */
[----:B------:R0:W-:Y:S04]  /*0600*/  STG.E desc[UR8][R8.64+0x4], R11 ;  /* 0x0000040b08007986 */ /* 0x0001e8000c101908 */
[----:B------:R1:W-:Y:S04]  /*0610*/  STG.E desc[UR8][R8.64+0x8], R10 ;  /* 0x0000080a08007986 */ /* 0x0003e8000c101908 */
[----:B------:R2:W-:Y:S01]  /*0620*/  STG.E desc[UR8][R8.64], R34 ;  /* 0x0000002208007986 */ /* 0x0005e2000c101908 */
[-C--:B0-----:R-:W-:Y:S01]  /*0630*/  FMUL R11, R37, R4.reuse ;  /* 0x00000004250b7220 */ /* 0x081fe20000400000 */
[----:B-1----:R-:W-:-:S03]  /*0640*/  FMUL R10, R35, R4 ;  /* 0x00000004230a7220 */ /* 0x002fc60000400000 */
[-C--:B--2---:R-:W-:Y:S01]  /*0650*/  FFMA R34, R16, R32.reuse, R11 ;  /* 0x0000002010227223 */ /* 0x084fe2000000000b */
[----:B------:R-:W-:-:S05]  /*0660*/  FFMA R11, R17, R32, R10 ;  /* 0x00000020110b7223 */ /* 0x000fca000000000a */
[----:B------:R0:W-:Y:S01]  /*0670*/  STG.E desc[UR8][R8.64+0x14], R11 ;  /* 0x0000140b08007986 */ /* 0x0001e2000c101908 */
[-C--:B------:R-:W-:Y:S01]  /*0680*/  FMUL R36, R24, R4.reuse ;  /* 0x0000000418247220 */ /* 0x080fe20000400000 */
[----:B0-----:R-:W-:-:S04]  /*0690*/  FMUL R11, R33, R4 ;  /* 0x00000004210b7220 */ /* 0x001fc80000400000 */
[-C--:B------:R-:W-:Y:S01]  /*06a0*/  FFMA R10, R18, R32.reuse, R11 ;  /* 0x00000020120a7223 */ /* 0x080fe2000000000b */
[----:B------:R-:W-:-:S04]  /*06b0*/  FFMA R36, R15, R32, R36 ;  /* 0x000000200f247223 */ /* 0x000fc80000000024 */
[----:B------:R0:W-:Y:S01]  /*06c0*/  STG.E desc[UR8][R8.64+0x18], R10 ;  /* 0x0000180a08007986 */ /* 0x0001e2000c101908 */
[----:B------:R-:W-:-:S03]  /*06d0*/  FMUL R11, R29, R4 ;  /* 0x000000041d0b7220 */ /* 0x000fc60000400000 */
[----:B------:R1:W-:Y:S01]  /*06e0*/  STG.E desc[UR8][R8.64+0xc], R36 ;  /* 0x00000c2408007986 */ /* 0x0003e2000c101908 */
[----:B0-----:R-:W-:-:S03]  /*06f0*/  FMUL R10, R31, R4 ;  /* 0x000000041f0a7220 */ /* 0x001fc60000400000 */
[----:B------:R0:W-:Y:S01]  /*0700*/  STG.E desc[UR8][R8.64+0x10], R34 ;  /* 0x0000102208007986 */ /* 0x0001e2000c101908 */
[----:B-1----:R-:W-:Y:S01]  /*0710*/  FFMA R36, R19, R32, R10 ;  /* 0x0000002013247223 */ /* 0x002fe2000000000a */
[----:B------:R-:W-:Y:S01]  /*0720*/  FMUL R10, R27, R4 ;  /* 0x000000041b0a7220 */ /* 0x000fe20000400000 */
[----:B0-----:R-:W-:Y:S01]  /*0730*/  FFMA R34, R20, R32, R11 ;  /* 0x0000002014227223 */ /* 0x001fe2000000000b */
[----:B------:R-:W-:Y:S02]  /*0740*/  FMUL R11, R28, R4 ;  /* 0x000000041c0b7220 */ /* 0x000fe40000400000 */
[-C--:B------:R-:W-:Y:S02]  /*0750*/  FFMA R4, R21, R32.reuse, R10 ;  /* 0x0000002015047223 */ /* 0x080fe4000000000a */
[----:B------:R-:W-:Y:S01]  /*0760*/  FFMA R32, R22, R32, R11 ;  /* 0x0000002016207223 */ /* 0x000fe2000000000b */
[----:B------:R-:W-:Y:S02]  /*0770*/  FADD R11, -R5, 1 ;  /* 0x3f800000050b7421 */ /* 0x000fe40000000100 */
[----:B------:R0:W-:Y:S01]  /*0780*/  STG.E desc[UR8][R8.64+0x24], R4 ;  /* 0x0000240408007986 */ /* 0x0001e2000c101908 */
[----:B------:R-:W-:-:S03]  /*0790*/  FMUL R10, R26, R5 ;  /* 0x000000051a0a7220 */ /* 0x000fc60000400000 */
[----:B------:R1:W-:Y:S01]  /*07a0*/  STG.E desc[UR8][R8.64+0x20], R34 ;  /* 0x0000202208007986 */ /* 0x0003e2000c101908 */
[----:B0-----:R-:W-:-:S04]  /*07b0*/  FMUL R4, R24, R5 ;  /* 0x0000000518047220 */ /* 0x001fc80000400000 */
[-C--:B------:R-:W-:Y:S01]  /*07c0*/  FFMA R4, R15, R11.reuse, R4 ;  /* 0x0000000b0f047223 */ /* 0x080fe20000000004 */
[----:B------:R-:W-:Y:S01]  /*07d0*/  FFMA R10, R12, R11, R10 ;  /* 0x0000000b0c0a7223 */ /* 0x000fe2000000000a */
[----:B------:R0:W-:Y:S01]  /*07e0*/  STG.E desc[UR8][R8.64+0x1c], R36 ;  /* 0x00001c2408007986 */ /* 0x0001e2000c101908 */
[----:B-1----:R-:W-:-:S03]  /*07f0*/  FMUL R34, R23, R5 ;  /* 0x0000000517227220 */ /* 0x002fc60000400000 */
[----:B------:R1:W-:Y:S01]  /*0800*/  STG.E desc[UR8][R8.64+0x38], R4 ;  /* 0x0000380408007986 */ /* 0x0003e2000c101908 */
[----:B------:R-:W-:-:S03]  /*0810*/  FFMA R34, R14, R11, R34 ;  /* 0x0000000b0e227223 */ /* 0x000fc60000000022 */
[----:B------:R2:W-:Y:S01]  /*0820*/  STG.E desc[UR8][R8.64+0x2c], R10 ;  /* 0x00002c0a08007986 */ /* 0x0005e2000c101908 */
[-C--:B0-----:R-:W-:Y:S01]  /*0830*/  FMUL R36, R25, R5.reuse ;  /* 0x0000000519247220 */ /* 0x081fe20000400000 */
[----:B-1----:R-:W-:Y:S02]  /*0840*/  FMUL R4, R35, R5 ;  /* 0x0000000523047220 */ /* 0x002fe40000400000 */
[----:B------:R0:W-:Y:S01]  /*0850*/  STG.E desc[UR8][R8.64+0x28], R32 ;  /* 0x0000282008007986 */ /* 0x0001e2000c101908 */
[-C--:B------:R-:W-:Y:S01]  /*0860*/  FFMA R36, R13, R11.reuse, R36 ;  /* 0x0000000b0d247223 */ /* 0x080fe20000000024 */
[----:B--2---:R-:W-:Y:S01]  /*0870*/  FFMA R10, R17, R11, R4 ;  /* 0x0000000b110a7223 */ /* 0x004fe20000000004 */
[-C--:B------:R-:W-:Y:S01]  /*0880*/  FMUL R4, R31, R5.reuse ;  /* 0x000000051f047220 */ /* 0x080fe20000400000 */
[----:B------:R1:W-:Y:S01]  /*0890*/  STG.E desc[UR8][R8.64+0x34], R34 ;  /* 0x0000342208007986 */ /* 0x0003e2000c101908 */
[----:B0-----:R-:W-:-:S03]  /*08a0*/  FMUL R32, R37, R5 ;  /* 0x0000000525207220 */ /* 0x001fc60000400000 */
[----:B------:R0:W-:Y:S01]  /*08b0*/  STG.E desc[UR8][R8.64+0x30], R36 ;  /* 0x0000302408007986 */ /* 0x0001e2000c101908 */
[----:B------:R-:W-:-:S03]  /*08c0*/  FFMA R32, R16, R11, R32 ;  /* 0x0000000b10207223 */ /* 0x000fc60000000020 */
[----:B------:R2:W-:Y:S01]  /*08d0*/  STG.E desc[UR8][R8.64+0x40], R10 ;  /* 0x0000400a08007986 */ /* 0x0005e2000c101908 */
[----:B-1----:R-:W-:Y:S01]  /*08e0*/  FFMA R34, R19, R11, R4 ;  /* 0x0000000b13227223 */ /* 0x002fe20000000004 */
[-C--:B------:R-:W-:Y:S02]  /*08f0*/  FMUL R4, R29, R5.reuse ;  /* 0x000000051d047220 */ /* 0x080fe40000400000 */
[----:B------:R1:W-:Y:S01]  /*0900*/  STG.E desc[UR8][R8.64+0x3c], R32 ;  /* 0x00003c2008007986 */ /* 0x0003e2000c101908 */
[-C--:B0-----:R-:W-:Y:S01]  /*0910*/  FMUL R36, R33, R5.reuse ;  /* 0x0000000521247220 */ /* 0x081fe20000400000 */
[-C--:B--2---:R-:W-:Y:S01]  /*0920*/  FMUL R10, R27, R5.reuse ;  /* 0x000000051b0a7220 */ /* 0x084fe20000400000 */
[----:B------:R-:W-:Y:S01]  /*0930*/  FMUL R5, R28, R5 ;  /* 0x000000051c057220 */ /* 0x000fe20000400000 */
[----:B-1----:R-:W-:-:S03]  /*0940*/  FFMA R32, R20, R11, R4 ;  /* 0x0000000b14207223 */ /* 0x002fc60000000004 */
[-C--:B------:R-:W-:Y:S01]  /*0950*/  FFMA R5, R22, R11.reuse, R5 ;  /* 0x0000000b16057223 */ /* 0x080fe20000000005 */
[----:B------:R-:W-:Y:S01]  /*0960*/  IADD3 R4, PT, PT, R30, 0x16, RZ ;  /* 0x000000161e047810 */ /* 0x000fe20007ffe0ff */
[-C--:B------:R-:W-:Y:S01]  /*0970*/  FFMA R36, R18, R11.reuse, R36 ;  /* 0x0000000b12247223 */ /* 0x080fe20000000024 */
[----:B------:R-:W-:Y:S02]  /*0980*/  FFMA R10, R21, R11, R10 ;  /* 0x0000000b150a7223 */ /* 0x000fe4000000000a */
[----:B------:R0:W-:Y:S01]  /*0990*/  STG.E desc[UR8][R8.64+0x54], R5 ;  /* 0x0000540508007986 */ /* 0x0001e2000c101908 */
[----:B------:R-:W-:-:S03]  /*09a0*/  FADD R11, -R6, 1 ;  /* 0x3f800000060b7421 */ /* 0x000fc60000000100 */
[----:B------:R-:W-:Y:S04]  /*09b0*/  STG.E desc[UR8][R8.64+0x44], R36 ;  /* 0x0000442408007986 */ /* 0x000fe8000c101908 */
[----:B------:R1:W-:Y:S01]  /*09c0*/  STG.E desc[UR8][R8.64+0x48], R34 ;  /* 0x0000482208007986 */ /* 0x0003e2000c101908 */
[----:B0-----:R-:W-:-:S03]  /*09d0*/  IMAD.WIDE R4, R4, 0x4, R2 ;  /* 0x0000000404047825 */ /* 0x001fc600078e0202 */
[----:B------:R0:W-:Y:S01]  /*09e0*/  STG.E desc[UR8][R8.64+0x4c], R32 ;  /* 0x00004c2008007986 */ /* 0x0001e2000c101908 */
[----:B------:R-:W-:-:S03]  /*09f0*/  IMAD.WIDE R2, R7, 0x4, R2 ;  /* 0x0000000407027825 */ /* 0x000fc600078e0202 */
[----:B------:R2:W-:Y:S01]  /*0a00*/  STG.E desc[UR8][R8.64+0x50], R10 ;  /* 0x0000500a08007986 */ /* 0x0005e2000c101908 */
[-C--:B------:R-:W-:Y:S01]  /*0a10*/  FMUL R7, R23, R6.reuse ;  /* 0x0000000617077220 */ /* 0x080fe20000400000 */
[----:B-1----:R-:W-:-:S04]  /*0a20*/  FMUL R34, R26, R6 ;  /* 0x000000061a227220 */ /* 0x002fc80000400000 */
[-C--:B------:R-:W-:Y:S01]  /*0a30*/  FFMA R34, R12, R11.reuse, R34 ;  /* 0x0000000b0c227223 */ /* 0x080fe20000000022 */
[----:B0-----:R-:W-:Y:S01]  /*0a40*/  FFMA R32, R14, R11, R7 ;  /* 0x0000000b0e207223 */ /* 0x001fe20000000007 */
[-C--:B--2---:R-:W-:Y:S01]  /*0a50*/  FMUL R8, R24, R6.reuse ;  /* 0x0000000618087220 */ /* 0x084fe20000400000 */
[----:B------:R-:W-:-:S03]  /*0a60*/  FMUL R9, R37, R6 ;  /* 0x0000000625097220 */ /* 0x000fc60000400000 */
[-C--:B------:R-:W-:Y:S01]  /*0a70*/  FFMA R7, R15, R11.reuse, R8 ;  /* 0x0000000b0f077223 */ /* 0x080fe20000000008 */
[----:B------:R-:W-:Y:S01]  /*0a80*/  FFMA R9, R16, R11, R9 ;  /* 0x0000000b10097223 */ /* 0x000fe20000000009 */
[----:B------:R0:W-:Y:S01]  /*0a90*/  STG.E desc[UR8][R4.64], R34 ;  /* 0x0000002204007986 */ /* 0x0001e2000c101908 */
[-C--:B------:R-:W-:Y:S01]  /*0aa0*/  FMUL R36, R25, R6.reuse ;  /* 0x0000000619247220 */ /* 0x080fe20000400000 */
[-C--:B------:R-:W-:Y:S01]  /*0ab0*/  FMUL R10, R35, R6.reuse ;  /* 0x00000006230a7220 */ /* 0x080fe20000400000 */
[-C--:B------:R-:W-:Y:S01]  /*0ac0*/  FMUL R30, R33, R6.reuse ;  /* 0x00000006211e7220 */ /* 0x080fe20000400000 */
[----:B------:R1:W-:Y:S01]  /*0ad0*/  STG.E desc[UR8][R4.64+0xc], R7 ;  /* 0x00000c0704007986 */ /* 0x0003e2000c101908 */
[----:B------:R-:W-:-:S03]  /*0ae0*/  FMUL R8, R27, R6 ;  /* 0x000000061b087220 */ /* 0x000fc60000400000 */
[----:B------:R2:W-:Y:S01]  /*0af0*/  STG.E desc[UR8][R4.64+0x10], R9 ;  /* 0x0000100904007986 */ /* 0x0005e2000c101908 */
[-C--:B0-----:R-:W-:Y:S01]  /*0b00*/  FMUL R34, R31, R6.reuse ;  /* 0x000000061f227220 */ /* 0x081fe20000400000 */
[-C--:B-1----:R-:W-:Y:S01]  /*0b10*/  FMUL R7, R29, R6.reuse ;  /* 0x000000061d077220 */ /* 0x082fe20000400000 */
[----:B--2---:R-:W-:Y:S02]  /*0b20*/  FMUL R9, R28, R6 ;  /* 0x000000061c097220 */ /* 0x004fe40000400000 */
[----:B------:R-:W0:Y:S01]  /*0b30*/  LDS R6, [UR5+0x10] ;  /* 0x00001005ff067984 */ /* 0x000e220008000800 */
[----:B------:R-:W-:-:S03]  /*0b40*/  FFMA R36, R13, R11, R36 ;  /* 0x0000000b0d247223 */ /* 0x000fc60000000024 */
[----:B------:R1:W-:Y:S01]  /*0b50*/  STG.E desc[UR8][R4.64+0x8], R32 ;  /* 0x0000082004007986 */ /* 0x0003e2000c101908 */
[-C--:B------:R-:W-:Y:S01]  /*0b60*/  FFMA R10, R17, R11.reuse, R10 ;  /* 0x0000000b110a7223 */ /* 0x080fe2000000000a */
[-C--:B------:R-:W-:Y:S01]  /*0b70*/  FFMA R30, R18, R11.reuse, R30 ;  /* 0x0000000b121e7223 */ /* 0x080fe2000000001e */
[-C--:B------:R-:W-:Y:S01]  /*0b80*/  FFMA R34, R19, R11.reuse, R34 ;  /* 0x0000000b13227223 */ /* 0x080fe20000000022 */
[----:B------:R2:W-:Y:S01]  /*0b90*/  STG.E desc[UR8][R4.64+0x4], R36 ;  /* 0x0000042404007986 */ /* 0x0005e2000c101908 */
[-C--:B-1----:R-:W-:Y:S01]  /*0ba0*/  FFMA R32, R20, R11.reuse, R7 ;  /* 0x0000000b14207223 */ /* 0x082fe20000000007 */
[----:B------:R-:W-:Y:S01]  /*0bb0*/  MOV R7, UR6 ;  /* 0x0000000600077c02 */ /* 0x000fe20008000f00 */
[-C--:B--2---:R-:W-:Y:S01]  /*0bc0*/  FFMA R36, R21, R11.reuse, R8 ;  /* 0x0000000b15247223 */ /* 0x084fe20000000008 */
[----:B------:R-:W-:-:S03]  /*0bd0*/  FFMA R11, R22, R11, R9 ;  /* 0x0000000b160b7223 */ /* 0x000fc60000000009 */
[----:B------:R-:W-:Y:S01]  /*0be0*/  FADD R7, -R7, 1 ;  /* 0x3f80000007077421 */ /* 0x000fe20000000100 */
[----:B------:R-:W-:Y:S01]  /*0bf0*/  FMUL R8, R25, UR6 ;  /* 0x0000000619087c20 */ /* 0x000fe20008400000 */
[----:B------:R-:W-:Y:S01]  /*0c00*/  FMUL R9, R26, UR6 ;  /* 0x000000061a097c20 */ /* 0x000fe20008400000 */
[----:B------:R1:W-:Y:S03]  /*0c10*/  STG.E desc[UR8][R4.64+0x28], R11 ;  /* 0x0000280b04007986 */ /* 0x0003e6000c101908 */
[-C--:B------:R-:W-:Y:S01]  /*0c20*/  FFMA R9, R12, R7.reuse, R9 ;  /* 0x000000070c097223 */ /* 0x080fe20000000009 */
[----:B------:R2:W-:Y:S01]  /*0c30*/  STG.E desc[UR8][R4.64+0x1c], R34 ;  /* 0x00001c2204007986 */ /* 0x0005e2000c101908 */
[----:B-1----:R-:W-:Y:S01]  /*0c40*/  FFMA R11, R13, R7, R8 ;  /* 0x000000070d0b7223 */ /* 0x002fe20000000008 */
[----:B------:R-:W-:Y:S01]  /*0c50*/  FMUL R8, R23, UR6 ;  /* 0x0000000617087c20 */ /* 0x000fe20008400000 */
[----:B--2---:R-:W-:-:S03]  /*0c60*/  FMUL R34, R31, UR6 ;  /* 0x000000061f227c20 */ /* 0x004fc60008400000 */
[----:B------:R-:W-:Y:S01]  /*0c70*/  FFMA R8, R14, R7, R8 ;  /* 0x000000070e087223 */ /* 0x000fe20000000008 */
[----:B------:R1:W-:Y:S04]  /*0c80*/  STG.E desc[UR8][R4.64+0x18], R30 ;  /* 0x0000181e04007986 */ /* 0x0003e8000c101908 */
[----:B------:R2:W-:Y:S04]  /*0c90*/  STG.E desc[UR8][R4.64+0x30], R11 ;  /* 0x0000300b04007986 */ /* 0x0005e8000c101908 */
[----:B------:R3:W-:Y:S04]  /*0ca0*/  STG.E desc[UR8][R4.64+0x14], R10 ;  /* 0x0000140a04007986 */ /* 0x0007e8000c101908 */
[----:B------:R4:W-:Y:S01]  /*0cb0*/  STG.E desc[UR8][R4.64+0x20], R32 ;  /* 0x0000202004007986 */ /* 0x0009e2000c101908 */
[----:B-1----:R-:W-:-:S03]  /*0cc0*/  FMUL R30, R37, UR6 ;  /* 0x00000006251e7c20 */ /* 0x002fc60008400000 */
[----:B------:R1:W-:Y:S01]  /*0cd0*/  STG.E desc[UR8][R4.64+0x24], R36 ;  /* 0x0000242404007986 */ /* 0x0003e2000c101908 */
[----:B--2---:R-:W-:Y:S01]  /*0ce0*/  FFMA R11, R19, R7, R34 ;  /* 0x00000007130b7223 */ /* 0x004fe20000000022 */
[----:B------:R-:W-:Y:S02]  /*0cf0*/  FMUL R34, R27, UR6 ;  /* 0x000000061b227c20 */ /* 0x000fe40008400000 */
[----:B------:R2:W-:Y:S01]  /*0d00*/  STG.E desc[UR8][R4.64+0x2c], R9 ;  /* 0x00002c0904007986 */ /* 0x0005e2000c101908 */
[----:B---3--:R-:W-:-:S03]  /*0d10*/  FMUL R10, R24, UR6 ;  /* 0x00000006180a7c20 */ /* 0x008fc60008400000 */
[----:B------:R3:W-:Y:S01]  /*0d20*/  STG.E desc[UR8][R4.64+0x34], R8 ;  /* 0x0000340804007986 */ /* 0x0007e2000c101908 */
[----:B----4-:R-:W-:Y:S01]  /*0d30*/  FMUL R32, R35, UR6 ;  /* 0x0000000623207c20 */ /* 0x010fe20008400000 */
[----:B-1----:R-:W-:Y:S01]  /*0d40*/  FMUL R36, R28, UR6 ;  /* 0x000000061c247c20 */ /* 0x002fe20008400000 */
[-C--:B------:R-:W-:Y:S01]  /*0d50*/  FFMA R30, R16, R7.reuse, R30 ;  /* 0x00000007101e7223 */ /* 0x080fe2000000001e */
[----:B--2---:R-:W-:Y:S01]  /*0d60*/  FMUL R9, R33, UR6 ;  /* 0x0000000621097c20 */ /* 0x004fe20008400000 */
[----:B---3--:R-:W-:Y:S01]  /*0d70*/  FMUL R8, R29, UR6 ;  /* 0x000000061d087c20 */ /* 0x008fe20008400000 */
[-C--:B------:R-:W-:Y:S01]  /*0d80*/  FFMA R10, R15, R7.reuse, R10 ;  /* 0x000000070f0a7223 */ /* 0x080fe2000000000a */
[-C--:B------:R-:W-:Y:S01]  /*0d90*/  FFMA R32, R17, R7.reuse, R32 ;  /* 0x0000000711207223 */ /* 0x080fe20000000020 */
[-C--:B------:R-:W-:Y:S01]  /*0da0*/  FFMA R9, R18, R7.reuse, R9 ;  /* 0x0000000712097223 */ /* 0x080fe20000000009 */
[-C--:B------:R-:W-:Y:S01]  /*0db0*/  FFMA R8, R20, R7.reuse, R8 ;  /* 0x0000000714087223 */ /* 0x080fe20000000008 */
[-C--:B------:R-:W-:Y:S01]  /*0dc0*/  FFMA R34, R21, R7.reuse, R34 ;  /* 0x0000000715227223 */ /* 0x080fe20000000022 */
[----:B------:R-:W-:Y:S01]  /*0dd0*/  FFMA R36, R22, R7, R36 ;  /* 0x0000000716247223 */ /* 0x000fe20000000024 */
[----:B------:R1:W-:Y:S01]  /*0de0*/  STG.E desc[UR8][R4.64+0x3c], R30 ;  /* 0x00003c1e04007986 */ /* 0x0003e2000c101908 */
[----:B0-----:R-:W-:Y:S01]  /*0df0*/  FADD R7, -R6, 1 ;  /* 0x3f80000006077421 */ /* 0x001fe20000000100 */
[-C--:B------:R-:W-:Y:S01]  /*0e00*/  FMUL R26, R26, R6.reuse ;  /* 0x000000061a1a7220 */ /* 0x080fe20000400000 */
[-C--:B------:R-:W-:Y:S01]  /*0e10*/  FMUL R23, R23, R6.reuse ;  /* 0x0000000617177220 */ /* 0x080fe20000400000 */
[----:B------:R0:W-:Y:S01]  /*0e20*/  STG.E desc[UR8][R4.64+0x38], R10 ;  /* 0x0000380a04007986 */ /* 0x0001e2000c101908 */
[-C--:B------:R-:W-:Y:S01]  /*0e30*/  FMUL R24, R24, R6.reuse ;  /* 0x0000000618187220 */ /* 0x080fe20000400000 */
[-C--:B------:R-:W-:Y:S01]  /*0e40*/  FMUL R37, R37, R6.reuse ;  /* 0x0000000625257220 */ /* 0x080fe20000400000 */
[-C--:B------:R-:W-:Y:S01]  /*0e50*/  FMUL R33, R33, R6.reuse ;  /* 0x0000000621217220 */ /* 0x080fe20000400000 */
[----:B------:R-:W-:Y:S01]  /*0e60*/  STG.E desc[UR8][R4.64+0x40], R32 ;  /* 0x0000402004007986 */ /* 0x000fe2000c101908 */
[----:B------:R-:W-:-:S03]  /*0e70*/  FMUL R29, R29, R6 ;  /* 0x000000061d1d7220 */ /* 0x000fc60000400000 */
[----:B------:R-:W-:Y:S01]  /*0e80*/  STG.E desc[UR8][R4.64+0x44], R9 ;  /* 0x0000440904007986 */ /* 0x000fe2000c101908 */
[-C--:B-1----:R-:W-:Y:S01]  /*0e90*/  FMUL R30, R35, R6.reuse ;  /* 0x00000006231e7220 */ /* 0x082fe20000400000 */
[-C--:B------:R-:W-:Y:S02]  /*0ea0*/  FMUL R35, R28, R6.reuse ;  /* 0x000000061c237220 */ /* 0x080fe40000400000 */
[----:B------:R-:W-:Y:S01]  /*0eb0*/  STG.E desc[UR8][R4.64+0x48], R11 ;  /* 0x0000480b04007986 */ /* 0x000fe2000c101908 */
[----:B0-----:R-:W-:-:S03]  /*0ec0*/  FMUL R10, R25, R6 ;  /* 0x00000006190a7220 */ /* 0x001fc60000400000 */
[----:B------:R0:W-:Y:S04]  /*0ed0*/  STG.E desc[UR8][R4.64+0x4c], R8 ;  /* 0x00004c0804007986 */ /* 0x0001e8000c101908 */
[----:B------:R-:W-:Y:S04]  /*0ee0*/  STG.E desc[UR8][R4.64+0x50], R34 ;  /* 0x0000502204007986 */ /* 0x000fe8000c101908 */
[----:B------:R1:W-:Y:S01]  /*0ef0*/  STG.E desc[UR8][R4.64+0x54], R36 ;  /* 0x0000542404007986 */ /* 0x0003e2000c101908 */
[-C--:B0-----:R-:W-:Y:S01]  /*0f00*/  FMUL R8, R31, R6.reuse ;  /* 0x000000061f087220 */ /* 0x081fe20000400000 */
[-C--:B------:R-:W-:Y:S01]  /*0f10*/  FFMA R9, R13, R7.reuse, R10 ;  /* 0x000000070d097223 */ /* 0x080fe2000000000a */
[-C--:B------:R-:W-:Y:S01]  /*0f20*/  FFMA R23, R14, R7.reuse, R23 ;  /* 0x000000070e177223 */ /* 0x080fe20000000017 */
[-C--:B------:R-:W-:Y:S01]  /*0f30*/  FFMA R11, R15, R7.reuse, R24 ;  /* 0x000000070f0b7223 */ /* 0x080fe20000000018 */
[-C--:B------:R-:W-:Y:S01]  /*0f40*/  FFMA R37, R16, R7.reuse, R37 ;  /* 0x0000000710257223 */ /* 0x080fe20000000025 */
[----:B-1----:R-:W-:Y:S01]  /*0f50*/  FMUL R4, R27, R6 ;  /* 0x000000061b047220 */ /* 0x002fe20000400000 */
[-C--:B------:R-:W-:Y:S01]  /*0f60*/  FFMA R5, R12, R7.reuse, R26 ;  /* 0x000000070c057223 */ /* 0x080fe2000000001a */
[-C--:B------:R-:W-:Y:S01]  /*0f70*/  FFMA R25, R17, R7.reuse, R30 ;  /* 0x0000000711197223 */ /* 0x080fe2000000001e */
[-C--:B------:R-:W-:Y:S01]  /*0f80*/  FFMA R33, R18, R7.reuse, R33 ;  /* 0x0000000712217223 */ /* 0x080fe20000000021 */
[-C--:B------:R-:W-:Y:S01]  /*0f90*/  FFMA R27, R19, R7.reuse, R8 ;  /* 0x00000007131b7223 */ /* 0x080fe20000000008 */
[-C--:B------:R-:W-:Y:S01]  /*0fa0*/  FFMA R29, R20, R7.reuse, R29 ;  /* 0x00000007141d7223 */ /* 0x080fe2000000001d */
[-C--:B------:R-:W-:Y:S01]  /*0fb0*/  FFMA R31, R21, R7.reuse, R4 ;  /* 0x00000007151f7223 */ /* 0x080fe20000000004 */
[----:B------:R-:W-:Y:S01]  /*0fc0*/  FFMA R35, R22, R7, R35 ;  /* 0x0000000716237223 */ /* 0x000fe20000000023 */
[----:B------:R1:W-:Y:S04]  /*0fd0*/  STG.E desc[UR8][R2.64], R5 ;  /* 0x0000000502007986 */ /* 0x0003e8000c101908 */
        /* <DEDUP_REMOVED lines=9> */
[----:B------:R1:W-:Y:S01]  /*1070*/  STG.E desc[UR8][R2.64+0x28], R35 ;  /* 0x0000282302007986 */ /* 0x0003e2000c101908 */
[----:B------:R-:W-:Y:S05]  /*1080*/  BRA.U UP0, `(.L_x_2) ;  /* 0xfffffff100d87547 */ /* 0x000fea000b83ffff */
[----:B------:R-:W-:Y:S05]  /*1090*/  EXIT ;  /* 0x000000000000794d */ /* 0x000fea0003800000 */
.L_x_3:
[----:B------:R-:W-:-:S00]  /*10a0*/  BRA `(.L_x_3) ;  /* 0xfffffffc00fc7947 */ /* 0x000fc0000383ffff */
[----:B------:R-:W-:-:S00]  /*10b0*/  NOP ;  /* 0x0000000000007918 */ /* 0x000fc00000000000 */
        /* <DEDUP_REMOVED lines=12> */
.L_x_16:


//--------------------- .text._Z13findNeighborsPKfPi --------------------------
	.section	.text._Z13findNeighborsPKfPi,"ax",@progbits
	.align	128
        .global         _Z13findNeighborsPKfPi
        .type           _Z13findNeighborsPKfPi,@function
        .size           _Z13findNeighborsPKfPi,(.L_x_17 - _Z13findNeighborsPKfPi)
        .other          _Z13findNeighborsPKfPi,@"STO_CUDA_ENTRY STV_DEFAULT"
_Z13findNeighborsPKfPi:
.text._Z13findNeighborsPKfPi:
        /* <DEDUP_REMOVED lines=9> */
[----:B------:R-:W0:Y:S01]  /*0090*/  LDC.64 R16, c[0x0][0x380] ;  /* 0x0000e000ff107b82 */ /* 0x000e220000000a00 */
[----:B------:R-:W1:Y:S01]  /*00a0*/  LDCU.64 UR10, c[0x0][0x358] ;  /* 0x00006b00ff0a77ac */ /* 0x000e620008000a00 */
[----:B------:R-:W-:-:S04]  /*00b0*/  IMAD R3, R23, 0xb, RZ ;  /* 0x0000000b17037824 */ /* 0x000fc800078e02ff */
[----:B0-----:R-:W-:-:S05]  /*00c0*/  IMAD.WIDE R16, R3, 0x4, R16 ;  /* 0x0000000403107825 */ /* 0x001fca00078e0210 */
[----:B-1----:R0:W5:Y:S04]  /*00d0*/  LDG.E R22, desc[UR10][R16.64] ;  /* 0x0000000a10167981 */ /* 0x002168000c1e1900 */
        /* <DEDUP_REMOVED lines=10> */
[----:B------:R-:W-:Y:S01]  /*0180*/  IMAD.MOV.U32 R12, RZ, RZ, 0x7f7fffff ;  /* 0x7f7fffffff0c7424 */ /* 0x000fe200078e00ff */
[----:B------:R-:W-:Y:S01]  /*0190*/  MOV R13, 0x7f7fffff ;  /* 0x7f7fffff000d7802 */ /* 0x000fe20000000f00 */
[----:B------:R-:W-:Y:S01]  /*01a0*/  IMAD.MOV.U32 R14, RZ, RZ, -0x1 ;  /* 0xffffffffff0e7424 */ /* 0x000fe200078e00ff */
[----:B------:R-:W-:Y:S01]  /*01b0*/  MOV R15, 0xffffffff ;  /* 0xffffffff000f7802 */ /* 0x000fe20000000f00 */
[----:B------:R-:W-:-:S02]  /*01c0*/  UIADD3 UR13, UPT, UPT, UR8, 0x8, URZ ;  /* 0x00000008080d7890 */ /* 0x000fc4000fffe0ff */
[----:B------:R0:W-:Y:S01]  /*01d0*/  STL.64 [R1], R12 ;  /* 0x0000000c01007387 */ /* 0x0001e20000100a00 */
[----:B------:R-:W-:Y:S02]  /*01e0*/  UIADD3 UR12, UPT, UPT, UR8, 0x10, URZ ;  /* 0x00000010080c7890 */ /* 0x000fe4000fffe0ff */
[----:B------:R-:W-:Y:S01]  /*01f0*/  UIADD3 UR9, UPT, UPT, UR8, 0x18, URZ ;  /* 0x0000001808097890 */ /* 0x000fe2000fffe0ff */
[----:B------:R0:W-:Y:S01]  /*0200*/  STL.64 [R1+0x8], R12 ;  /* 0x0000080c01007387 */ /* 0x0001e20000100a00 */
[----:B------:R-:W-:Y:S01]  /*0210*/  UIADD3 UR8, UPT, UPT, UR8, 0x20, URZ ;  /* 0x0000002008087890 */ /* 0x000fe2000fffe0ff */
[----:B------:R-:W-:Y:S02]  /*0220*/  UMOV UR4, URZ ;  /* 0x000000ff00047c82 */ /* 0x000fe40008000000 */
[----:B------:R0:W-:Y:S04]  /*0230*/  STL.64 [R1+0x10], R12 ;  /* 0x0000100c01007387 */ /* 0x0001e80000100a00 */
[----:B------:R0:W-:Y:S04]  /*0240*/  STL.64 [R1+0x18], R12 ;  /* 0x0000180c01007387 */ /* 0x0001e80000100a00 */
[----:B------:R0:W-:Y:S04]  /*0250*/  STL.64 [R1+0x20], R12 ;  /* 0x0000200c01007387 */ /* 0x0001e80000100a00 */
[----:B------:R0:W-:Y:S04]  /*0260*/  STL.64 [R1+0x28], R14 ;  /* 0x0000280e01007387 */ /* 0x0001e80000100a00 */
[----:B------:R0:W-:Y:S04]  /*0270*/  STL.64 [R1+0x30], R14 ;  /* 0x0000300e01007387 */ /* 0x0001e80000100a00 */
[----:B------:R0:W-:Y:S04]  /*0280*/  STL.64 [R1+0x38], R14 ;  /* 0x0000380e01007387 */ /* 0x0001e80000100a00 */
[----:B------:R0:W-:Y:S04]  /*0290*/  STL.64 [R1+0x40], R14 ;  /* 0x0000400e01007387 */ /* 0x0001e80000100a00 */
[----:B------:R0:W-:Y:S02]  /*02a0*/  STL.64 [R1+0x48], R14 ;  /* 0x0000480e01007387 */ /* 0x0001e40000100a00 */
.L_x_14:
[----:B------:R-:W-:Y:S01]  /*02b0*/  ISETP.NE.AND P0, PT, R23, UR4, PT ;  /* 0x0000000417007c0c */ /* 0x000fe2000bf05270 */
[----:B------:R-:W-:-:S12]  /*02c0*/  BSSY.RECONVERGENT B0, `(.L_x_4) ;  /* 0x00000a9000007945 */ /* 0x000fd80003800200 */
[----:B0---4-:R-:W-:Y:S05]  /*02d0*/  @!P0 BRA `(.L_x_5) ;  /* 0x00000008009c8947 */ /* 0x011fea0003800000 */
[----:B------:R-:W1:Y:S01]  /*02e0*/  LDCU.64 UR6, c[0x0][0x380] ;  /* 0x00007000ff0677ac */ /* 0x000e620008000a00 */
[----:B------:R-:W-:-:S04]  /*02f0*/  UIMAD UR5, UR4, 0xb, URZ ;  /* 0x0000000b040578a4 */ /* 0x000fc8000f8e02ff */
[----:B-1----:R-:W-:-:S06]  /*0300*/  UIMAD.WIDE.U32 UR6, UR5, 0x4, UR6 ;  /* 0x00000004050678a5 */ /* 0x002fcc000f8e0006 */
[----:B0-----:R-:W-:Y:S01]  /*0310*/  IMAD.U32 R14, RZ, RZ, UR6 ;  /* 0x00000006ff0e7e24 */ /* 0x001fe2000f8e00ff */
[----:B------:R-:W-:Y:S01]  /*0320*/  MOV R15, UR7 ;  /* 0x00000007000f7c02 */ /* 0x000fe20008000f00 */
[----:B------:R-:W-:Y:S01]  /*0330*/  IMAD.U32 R16, RZ, RZ, UR6 ;  /* 0x00000006ff107e24 */ /* 0x000fe2000f8e00ff */
[----:B------:R-:W-:-:S03]  /*0340*/  MOV R17, UR7 ;  /* 0x0000000700117c02 */ /* 0x000fc60008000f00 */
[----:B------:R-:W2:Y:S01]  /*0350*/  LDG.E R25, desc[UR10][R14.64] ;  /* 0x0000000a0e197981 */ /* 0x000ea2000c1e1900 */
[----:B------:R-:W-:Y:S01]  /*0360*/  IMAD.U32 R18, RZ, RZ, UR6 ;  /* 0x00000006ff127e24 */ /* 0x000fe2000f8e00ff */
[----:B------:R-:W-:Y:S02]  /*0370*/  MOV R19, UR7 ;  /* 0x0000000700137c02 */ /* 0x000fe40008000f00 */
[----:B------:R-:W3:Y:S01]  /*0380*/  LDG.E R0, desc[UR10][R16.64+0x4] ;  /* 0x0000040a10007981 */ /* 0x000ee2000c1e1900 */
[----:B------:R-:W-:Y:S01]  /*0390*/  IMAD.U32 R20, RZ, RZ, UR6 ;  /* 0x00000006ff147e24 */ /* 0x000fe2000f8e00ff */
[----:B------:R-:W-:Y:S02]  /*03a0*/  MOV R21, UR7 ;  /* 0x0000000700157c02 */ /* 0x000fe40008000f00 */
[----:B------:R-:W4:Y:S01]  /*03b0*/  LDG.E R27, desc[UR10][R18.64+0x8] ;  /* 0x0000080a121b7981 */ /* 0x000f22000c1e1900 */
[----:B------:R-:W-:Y:S01]  /*03c0*/  IMAD.U32 R12, RZ, RZ, UR6 ;  /* 0x00000006ff0c7e24 */ /* 0x000fe2000f8e00ff */
[----:B------:R-:W-:-:S02]  /*03d0*/  MOV R13, UR7 ;  /* 0x00000007000d7c02 */ /* 0x000fc40008000f00 */
[----:B------:R-:W4:Y:S01]  /*03e0*/  LDG.E R24, desc[UR10][R20.64+0xc] ;  /* 0x00000c0a14187981 */ /* 0x000f22000c1e1900 */
[----:B------:R-:W-:Y:S01]  /*03f0*/  IMAD.U32 R32, RZ, RZ, UR6 ;  /* 0x00000006ff207e24 */ /* 0x000fe2000f8e00ff */
[----:B------:R-:W-:Y:S02]  /*0400*/  MOV R33, UR7 ;  /* 0x0000000700217c02 */ /* 0x000fe40008000f00 */
[----:B------:R-:W4:Y:S01]  /*0410*/  LDG.E R29, desc[UR10][R12.64+0x10] ;  /* 0x0000100a0c1d7981 */ /* 0x000f22000c1e1900 */
[----:B------:R-:W-:Y:S01]  /*0420*/  MOV R31, UR7 ;  /* 0x00000007001f7c02 */ /* 0x000fe20008000f00 */
[----:B------:R-:W-:Y:S02]  /*0430*/  IMAD.U32 R30, RZ, RZ, UR6 ;  /* 0x00000006ff1e7e24 */ /* 0x000fe4000f8e00ff */
[----:B------:R-:W4:Y:S04]  /*0440*/  LDG.E R26, desc[UR10][R32.64+0x14] ;  /* 0x0000140a201a7981 */ /* 0x000f28000c1e1900 */
[----:B------:R-:W4:Y:S04]  /*0450*/  LDG.E R31, desc[UR10][R30.64+0x18] ;  /* 0x0000180a1e1f7981 */ /* 0x000f28000c1e1900 */
[----:B------:R-:W4:Y:S04]  /*0460*/  LDG.E R14, desc[UR10][R14.64+0x1c] ;  /* 0x00001c0a0e0e7981 */ /* 0x000f28000c1e1900 */
[----:B------:R-:W4:Y:S04]  /*0470*/  LDG.E R17, desc[UR10][R16.64+0x20] ;  /* 0x0000200a10117981 */ /* 0x000f28000c1e1900 */
[----:B------:R-:W4:Y:S04]  /*0480*/  LDG.E R18, desc[UR10][R18.64+0x24] ;  /* 0x0000240a12127981 */ /* 0x000f28000c1e1900 */
[----:B------:R-:W4:Y:S04]  /*0490*/  LDG.E R21, desc[UR10][R20.64+0x28] ;  /* 0x0000280a14157981 */ /* 0x000f28000c1e1900 */
[----:B------:R-:W4:Y:S01]  /*04a0*/  LDL.64 R12, [R1] ;  /* 0x00000000010c7983 */ /* 0x000f220000100a00 */
[----:B------:R-:W-:Y:S01]  /*04b0*/  BSSY.RELIABLE B1, `(.L_x_6) ;  /* 0x0000046000017945 */ /* 0x000fe20003800100 */
[----:B------:R-:W-:Y:S01]  /*04c0*/  PLOP3.LUT P0, PT, PT, PT, PT, 0x80, 0x8 ;  /* 0x000000000008781c */ /* 0x000fe20003f0f070 */
[----:B--2--5:R-:W-:Y:S01]  /*04d0*/  FADD R25, R22, -R25 ;  /* 0x8000001916197221 */ /* 0x024fe20000000000 */
[----:B---3--:R-:W-:-:S03]  /*04e0*/  FADD R0, R11, -R0 ;  /* 0x800000000b007221 */ /* 0x008fc60000000000 */
[----:B------:R-:W-:-:S04]  /*04f0*/  FFMA R25, R25, R25, RZ ;  /* 0x0000001919197223 */ /* 0x000fc800000000ff */
[----:B------:R-:W-:Y:S01]  /*0500*/  FFMA R25, R0, R0, R25 ;  /* 0x0000000000197223 */ /* 0x000fe20000000019 */
[----:B----4-:R-:W-:Y:S01]  /*0510*/  FADD R0, R10, -R27 ;  /* 0x8000001b0a007221 */ /* 0x010fe20000000000 */
[----:B------:R-:W-:Y:S01]  /*0520*/  MOV R27, R1 ;  /* 0x00000001001b7202 */ /* 0x000fe20000000f00 */
[----:B------:R-:W-:Y:S02]  /*0530*/  FADD R24, R9, -R24 ;  /* 0x8000001809187221 */ /* 0x000fe40000000000 */
[----:B------:R-:W-:Y:S01]  /*0540*/  FFMA R25, R0, R0, R25 ;  /* 0x0000000000197223 */ /* 0x000fe20000000019 */
[----:B------:R-:W-:-:S03]  /*0550*/  FADD R0, R8, -R29 ;  /* 0x8000001d08007221 */ /* 0x000fc60000000000 */
[----:B------:R-:W-:Y:S01]  /*0560*/  FFMA R25, R24, R24, R25 ;  /* 0x0000001818197223 */ /* 0x000fe20000000019 */
[----:B------:R-:W-:-:S03]  /*0570*/  FADD R26, R7, -R26 ;  /* 0x8000001a071a7221 */ /* 0x000fc60000000000 */
[----:B------:R-:W-:Y:S01]  /*0580*/  FFMA R25, R0, R0, R25 ;  /* 0x0000000000197223 */ /* 0x000fe20000000019 */
[----:B------:R-:W-:-:S03]  /*0590*/  FADD R0, R6, -R31 ;  /* 0x8000001f06007221 */ /* 0x000fc60000000000 */
[----:B------:R-:W-:Y:S01]  /*05a0*/  FFMA R25, R26, R26, R25 ;  /* 0x0000001a1a197223 */ /* 0x000fe20000000019 */
[----:B------:R-:W-:Y:S02]  /*05b0*/  IMAD.MOV.U32 R26, RZ, RZ, RZ ;  /* 0x000000ffff1a7224 */ /* 0x000fe400078e00ff */
[----:B------:R-:W-:Y:S01]  /*05c0*/  FADD R14, R5, -R14 ;  /* 0x8000000e050e7221 */ /* 0x000fe20000000000 */
[----:B------:R-:W-:Y:S01]  /*05d0*/  FFMA R25, R0, R0, R25 ;  /* 0x0000000000197223 */ /* 0x000fe20000000019 */
[----:B------:R-:W-:-:S03]  /*05e0*/  FADD R0, R4, -R17 ;  /* 0x8000001104007221 */ /* 0x000fc60000000000 */
[----:B------:R-:W-:Y:S01]  /*05f0*/  FFMA R25, R14, R14, R25 ;  /* 0x0000000e0e197223 */ /* 0x000fe20000000019 */
[----:B------:R-:W-:-:S03]  /*0600*/  FADD R18, R3, -R18 ;  /* 0x8000001203127221 */ /* 0x000fc60000000000 */
[----:B------:R-:W-:Y:S01]  /*0610*/  FFMA R25, R0, R0, R25 ;  /* 0x0000000000197223 */ /* 0x000fe20000000019 */
[----:B------:R-:W-:-:S03]  /*0620*/  FADD R21, R2, -R21 ;  /* 0x8000001502157221 */ /* 0x000fc60000000000 */
[----:B------:R-:W-:-:S04]  /*0630*/  FFMA R0, R18, R18, R25 ;  /* 0x0000001212007223 */ /* 0x000fc80000000019 */
[----:B------:R-:W-:-:S05]  /*0640*/  FFMA R0, R21, R21, R0 ;  /* 0x0000001515007223 */ /* 0x000fca0000000000 */
[----:B------:R-:W-:-:S13]  /*0650*/  FSETP.GEU.AND P1, PT, R0, R12, PT ;  /* 0x0000000c0000720b */ /* 0x000fda0003f2e000 */
[----:B------:R-:W-:Y:S05]  /*0660*/  @!P1 BRA `(.L_x_7) ;  /* 0x0000000000a89947 */ /* 0x000fea0003800000 */
[----:B------:R-:W-:Y:S01]  /*0670*/  FSETP.GEU.AND P1, PT, R0, R13, PT ;  /* 0x0000000d0000720b */ /* 0x000fe20003f2e000 */
[----:B------:R-:W-:Y:S02]  /*0680*/  HFMA2 R26, -RZ, RZ, 0, 5.9604644775390625e-08 ;  /* 0x00000001ff1a7431 */ /* 0x000fe400000001ff */
[----:B------:R-:W-:-:S10]  /*0690*/  VIADD R27, R1, 0x4 ;  /* 0x00000004011b7836 */ /* 0x000fd40000000000 */
[----:B------:R-:W-:Y:S05]  /*06a0*/  @!P1 BRA `(.L_x_7) ;  /* 0x0000000000989947 */ /* 0x000fea0003800000 */
[----:B------:R-:W2:Y:S01]  /*06b0*/  LDL.64 R12, [R1+0x8] ;  /* 0x00000800010c7983 */ /* 0x000ea20000100a00 */
[----:B------:R-:W-:Y:S01]  /*06c0*/  IMAD.MOV.U32 R26, RZ, RZ, 0x2 ;  /* 0x00000002ff1a7424 */ /* 0x000fe200078e00ff */
[----:B------:R-:W-:Y:S02]  /*06d0*/  MOV R27, UR13 ;  /* 0x0000000d001b7c02 */ /* 0x000fe40008000f00 */
[----:B--2---:R-:W-:-:S13]  /*06e0*/  FSETP.GEU.AND P1, PT, R0, R12, PT ;  /* 0x0000000c0000720b */ /* 0x004fda0003f2e000 */
[----:B------:R-:W-:Y:S05]  /*06f0*/  @!P1 BRA `(.L_x_7) ;  /* 0x0000000000849947 */ /* 0x000fea0003800000 */
[----:B------:R-:W-:Y:S01]  /*0700*/  FSETP.GEU.AND P1, PT, R0, R13, PT ;  /* 0x0000000d0000720b */ /* 0x000fe20003f2e000 */
[----:B------:R-:W-:Y:S01]  /*0710*/  VIADD R27, R1, 0xc ;  /* 0x0000000c011b7836 */ /* 0x000fe20000000000 */
[----:B------:R-:W-:-:S11]  /*0720*/  MOV R26, 0x3 ;  /* 0x00000003001a7802 */ /* 0x000fd60000000f00 */
[----:B------:R-:W-:Y:S05]  /*0730*/  @!P1 BRA `(.L_x_7) ;  /* 0x0000000000749947 */ /* 0x000fea0003800000 */
[----:B------:R-:W2:Y:S01]  /*0740*/  LDL.64 R12, [R1+0x10] ;  /* 0x00001000010c7983 */ /* 0x000ea20000100a00 */
[----:B------:R-:W-:Y:S01]  /*0750*/  IMAD.MOV.U32 R26, RZ, RZ, 0x4 ;  /* 0x00000004ff1a7424 */ /* 0x000fe200078e00ff */
[----:B------:R-:W-:Y:S02]  /*0760*/  MOV R27, UR12 ;  /* 0x0000000c001b7c02 */ /* 0x000fe40008000f00 */
[----:B--2---:R-:W-:-:S13]  /*0770*/  FSETP.GEU.AND P1, PT, R0, R12, PT ;  /* 0x0000000c0000720b */ /* 0x004fda0003f2e000 */
[----:B------:R-:W-:Y:S05]  /*0780*/  @!P1 BRA `(.L_x_7) ;  /* 0x0000000000609947 */ /* 0x000fea0003800000 */
[----:B------:R-:W-:Y:S01]  /*0790*/  FSETP.GEU.AND P1, PT, R0, R13, PT ;  /* 0x0000000d0000720b */ /* 0x000fe20003f2e000 */
[----:B------:R-:W-:Y:S02]  /*07a0*/  HFMA2 R26, -RZ, RZ, 0, 2.98023223876953125e-07 ;  /* 0x00000005ff1a7431 */ /* 0x000fe400000001ff */
        /* <DEDUP_REMOVED lines=16> */
[----:B------:R-:W-:-:S13]  /*08b0*/  FSETP.GEU.AND P0, PT, R0, R13, PT ;  /* 0x0000000d0000720b */ /* 0x000fda0003f0e000 */
[----:B------:R-:W-:Y:S05]  /*08c0*/  @P0 BREAK.RELIABLE B1 ;  /* 0x0000000000010942 */ /* 0x000fea0003800100 */
[----:B------:R-:W-:Y:S05]  /*08d0*/  @P0 BRA `(.L_x_5) ;  /* 0x00000004001c0947 */ /* 0x000fea0003800000 */
[----:B------:R-:W-:Y:S01]  /*08e0*/  HFMA2 R26, -RZ, RZ, 0, 5.36441802978515625e-07 ;  /* 0x00000009ff1a7431 */ /* 0x000fe200000001ff */
[----:B------:R-:W-:Y:S01]  /*08f0*/  PLOP3.LUT P0, PT, PT, PT, PT, 0x8, 0x80 ;  /* 0x000000000080781c */ /* 0x000fe20003f0e170 */
[----:B------:R-:W-:-:S12]  /*0900*/  VIADD R27, R1, 0x24 ;  /* 0x00000024011b7836 */ /* 0x000fd80000000000 */
.L_x_7:
[----:B------:R-:W-:Y:S05]  /*0910*/  BSYNC.RELIABLE B1 ;  /* 0x0000000000017941 */ /* 0x000fea0003800100 */
.L_x_6:
[----:B------:R-:W-:Y:S04]  /*0920*/  BSSY.RECONVERGENT B1, `(.L_x_8) ;  /* 0x000003e000017945 */ /* 0x000fe80003800200 */
[----:B------:R-:W-:Y:S05]  /*0930*/  @!P0 BRA `(.L_x_9) ;  /* 0x0000000000f08947 */ /* 0x000fea0003800000 */
[C---:B------:R-:W-:Y:S01]  /*0940*/  VIADD R12, R26.reuse, 0xfffffffa ;  /* 0xfffffffa1a0c7836 */ /* 0x040fe20000000000 */
[----:B------:R-:W-:Y:S01]  /*0950*/  IADD3 R31, PT, PT, -R26, 0x9, RZ ;  /* 0x000000091a1f7810 */ /* 0x000fe20007ffe1ff */
[----:B------:R-:W-:Y:S01]  /*0960*/  BSSY.RECONVERGENT B2, `(.L_x_10) ;  /* 0x0000020000027945 */ /* 0x000fe20003800200 */
[----:B------:R-:W-:Y:S02]  /*0970*/  MOV R30, 0x9 ;  /* 0x00000009001e7802 */ /* 0x000fe40000000f00 */
[----:B------:R-:W-:Y:S02]  /*0980*/  ISETP.GE.U32.AND P0, PT, R12, 0x3, PT ;  /* 0x000000030c00780c */ /* 0x000fe40003f06070 */
[----:B------:R-:W-:-:S11]  /*0990*/  LOP3.LUT R28, R31, 0x3, RZ, 0xc0, !PT ;  /* 0x000000031f1c7812 */ /* 0x000fd600078ec0ff */
[----:B------:R-:W-:Y:S05]  /*09a0*/  @!P0 BRA `(.L_x_11) ;  /* 0x00000000006c8947 */ /* 0x000fea0003800000 */
[----:B------:R-:W-:Y:S01]  /*09b0*/  LOP3.LUT R31, R31, 0xfffffffc, RZ, 0xc0, !PT ;  /* 0xfffffffc1f1f7812 */ /* 0x000fe200078ec0ff */
[----:B------:R-:W-:Y:S01]  /*09c0*/  BSSY.RECONVERGENT B3, `(.L_x_12) ;  /* 0x0000018000037945 */ /* 0x000fe20003800200 */
[----:B------:R-:W-:Y:S02]  /*09d0*/  IMAD.MOV.U32 R30, RZ, RZ, 0x6 ;  /* 0x00000006ff1e7424 */ /* 0x000fe400078e00ff */
[----:B------:R-:W-:-:S07]  /*09e0*/  IADD3 R31, PT, PT, -R31, RZ, RZ ;  /* 0x000000ff1f1f7210 */ /* 0x000fce0007ffe1ff */
.L_x_13:
[C---:B------:R-:W-:Y:S01]  /*09f0*/  VIADD R12, R30.reuse, 0x2 ;  /* 0x000000021e0c7836 */ /* 0x040fe20000000000 */
[----:B0-----:R-:W-:-:S03]  /*0a00*/  LEA R29, R30, R1, 0x2 ;  /* 0x000000011e1d7211 */ /* 0x001fc600078e10ff */
[----:B------:R-:W-:Y:S02]  /*0a10*/  IMAD R32, R12, 0x4, R1 ;  /* 0x000000040c207824 */ /* 0x000fe400078e0201 */
[----:B------:R-:W2:Y:S04]  /*0a20*/  LDL.64 R12, [R29] ;  /* 0x000000001d0c7983 */ /* 0x000ea80000100a00 */
[----:B------:R-:W3:Y:S04]  /*0a30*/  LDL R25, [R32] ;  /* 0x0000000020197983 */ /* 0x000ee80000100800 */
[----:B------:R-:W4:Y:S01]  /*0a40*/  LDL R21, [R32+0x28] ;  /* 0x0000280020157983 */ /* 0x000f220000100800 */
[----:B--2---:R-:W-:-:S05]  /*0a50*/  MOV R24, R13 ;  /* 0x0000000d00187202 */ /* 0x004fca0000000f00 */
[----:B---3--:R0:W-:Y:S04]  /*0a60*/  STL.64 [R32], R24 ;  /* 0x0000001820007387 */ /* 0x0081e80000100a00 */
[----:B------:R-:W2:Y:S02]  /*0a70*/  LDL.64 R14, [R29+0x28] ;  /* 0x000028001d0e7983 */ /* 0x000ea40000100a00 */
[----:B--2---:R-:W-:-:S05]  /*0a80*/  IMAD.MOV.U32 R20, RZ, RZ, R15 ;  /* 0x000000ffff147224 */ /* 0x004fca00078e000f */
[----:B----4-:R0:W-:Y:S04]  /*0a90*/  STL.64 [R32+0x28], R20 ;  /* 0x0000281420007387 */ /* 0x0101e80000100a00 */
[----:B------:R-:W2:Y:S04]  /*0aa0*/  LDL R16, [R29+-0x4] ;  /* 0xfffffc001d107983 */ /* 0x000ea80000100800 */
[----:B------:R-:W3:Y:S01]  /*0ab0*/  LDL R18, [R29+0x24] ;  /* 0x000024001d127983 */ /* 0x000ee20000100800 */
[----:B------:R-:W-:Y:S01]  /*0ac0*/  MOV R17, R12 ;  /* 0x0000000c00117202 */ /* 0x000fe20000000f00 */
[----:B------:R-:W-:Y:S01]  /*0ad0*/  IMAD.MOV.U32 R19, RZ, RZ, R14 ;  /* 0x000000ffff137224 */ /* 0x000fe200078e000e */
[----:B------:R-:W-:-:S04]  /*0ae0*/  IADD3 R31, PT, PT, R31, 0x4, RZ ;  /* 0x000000041f1f7810 */ /* 0x000fc80007ffe0ff */
[----:B------:R-:W-:Y:S01]  /*0af0*/  ISETP.NE.AND P0, PT, R31, RZ, PT ;  /* 0x000000ff1f00720c */ /* 0x000fe20003f05270 */
[----:B------:R-:W-:Y:S01]  /*0b00*/  VIADD R30, R30, 0xfffffffc ;  /* 0xfffffffc1e1e7836 */ /* 0x000fe20000000000 */
[----:B--2---:R0:W-:Y:S04]  /*0b10*/  STL.64 [R29], R16 ;  /* 0x000000101d007387 */ /* 0x0041e80000100a00 */
[----:B---3--:R0:W-:Y:S07]  /*0b20*/  STL.64 [R29+0x28], R18 ;  /* 0x000028121d007387 */ /* 0x0081ee0000100a00 */
[----:B------:R-:W-:Y:S05]  /*0b30*/  @P0 BRA `(.L_x_13) ;  /* 0xfffffffc00ac0947 */ /* 0x000fea000383ffff */
[----:B------:R-:W-:Y:S05]  /*0b40*/  BSYNC.RECONVERGENT B3 ;  /* 0x0000000000037941 */ /* 0x000fea0003800200 */
.L_x_12:
[----:B------:R-:W-:-:S07]  /*0b50*/  IADD3 R30, PT, PT, R30, 0x3, RZ ;  /* 0x000000031e1e7810 */ /* 0x000fce0007ffe0ff */
.L_x_11:
[----:B------:R-:W-:Y:S05]  /*0b60*/  BSYNC.RECONVERGENT B2 ;  /* 0x0000000000027941 */ /* 0x000fea0003800200 */
.L_x_10:
[----:B------:R-:W-:-:S13]  /*0b70*/  ISETP.NE.AND P0, PT, R28, RZ, PT ;  /* 0x000000ff1c00720c */ /* 0x000fda0003f05270 */
[----:B------:R-:W-:Y:S05]  /*0b80*/  @!P0 BRA `(.L_x_9) ;  /* 0x00000000005c8947 */ /* 0x000fea0003800000 */
[----:B------:R-:W-:-:S05]  /*0b90*/  VIADD R12, R30, 0xffffffff ;  /* 0xffffffff1e0c7836 */ /* 0x000fca0000000000 */
[----:B------:R-:W-:-:S05]  /*0ba0*/  LEA R12, R12, R1, 0x2 ;  /* 0x000000010c0c7211 */ /* 0x000fca00078e10ff */
[----:B------:R-:W2:Y:S01]  /*0bb0*/  LDL R13, [R12] ;  /* 0x000000000c0d7983 */ /* 0x000ea20000100800 */
[----:B------:R-:W-:-:S05]  /*0bc0*/  LEA R14, R30, R1, 0x2 ;  /* 0x000000011e0e7211 */ /* 0x000fca00078e10ff */
[----:B--2---:R1:W-:Y:S04]  /*0bd0*/  STL [R14], R13 ;  /* 0x0000000d0e007387 */ /* 0x0043e80000100800 */
[----:B------:R-:W2:Y:S01]  /*0be0*/  LDL R15, [R12+0x28] ;  /* 0x000028000c0f7983 */ /* 0x000ea20000100800 */
[----:B------:R-:W-:-:S03]  /*0bf0*/  ISETP.NE.AND P0, PT, R28, 0x1, PT ;  /* 0x000000011c00780c */ /* 0x000fc60003f05270 */
[----:B--2---:R1:W-:Y:S10]  /*0c00*/  STL [R14+0x28], R15 ;  /* 0x0000280f0e007387 */ /* 0x0043f40000100800 */
[----:B------:R-:W-:Y:S05]  /*0c10*/  @!P0 BRA `(.L_x_9) ;  /* 0x0000000000388947 */ /* 0x000fea0003800000 */
[----:B-1----:R-:W-:-:S05]  /*0c20*/  VIADD R14, R30, 0xfffffffe ;  /* 0xfffffffe1e0e7836 */ /* 0x002fca0000000000 */
[----:B------:R-:W-:-:S05]  /*0c30*/  LEA R14, R14, R1, 0x2 ;  /* 0x000000010e0e7211 */ /* 0x000fca00078e10ff */
[----:B------:R-:W2:Y:S04]  /*0c40*/  LDL R13, [R14] ;  /* 0x000000000e0d7983 */ /* 0x000ea80000100800 */
[----:B--2---:R2:W-:Y:S04]  /*0c50*/  STL [R12], R13 ;  /* 0x0000000d0c007387 */ /* 0x0045e80000100800 */
[----:B------:R-:W3:Y:S01]  /*0c60*/  LDL R15, [R14+0x28] ;  /* 0x000028000e0f7983 */ /* 0x000ee20000100800 */
[----:B------:R-:W-:-:S03]  /*0c70*/  ISETP.NE.AND P0, PT, R28, 0x2, PT ;  /* 0x000000021c00780c */ /* 0x000fc60003f05270 */
[----:B---3--:R2:W-:Y:S10]  /*0c80*/  STL [R12+0x28], R15 ;  /* 0x0000280f0c007387 */ /* 0x0085f40000100800 */
[----:B------:R-:W-:Y:S05]  /*0c90*/  @!P0 BRA `(.L_x_9) ;  /* 0x0000000000188947 */ /* 0x000fea0003800000 */
[----:B------:R-:W-:-:S05]  /*0ca0*/  IADD3 R30, PT, PT, R30, -0x3, RZ ;  /* 0xfffffffd1e1e7810 */ /* 0x000fca0007ffe0ff */
[----:B------:R-:W-:-:S05]  /*0cb0*/  IMAD R30, R30, 0x4, R1 ;  /* 0x000000041e1e7824 */ /* 0x000fca00078e0201 */
[----:B--2---:R-:W2:Y:S04]  /*0cc0*/  LDL R13, [R30] ;  /* 0x000000001e0d7983 */ /* 0x004ea80000100800 */
[----:B--2---:R3:W-:Y:S04]  /*0cd0*/  STL [R14], R13 ;  /* 0x0000000d0e007387 */ /* 0x0047e80000100800 */
[----:B------:R-:W2:Y:S04]  /*0ce0*/  LDL R15, [R30+0x28] ;  /* 0x000028001e0f7983 */ /* 0x000ea80000100800 */
[----:B--2---:R3:W-:Y:S02]  /*0cf0*/  STL [R14+0x28], R15 ;  /* 0x0000280f0e007387 */ /* 0x0047e40000100800 */
.L_x_9:
[----:B------:R-:W-:Y:S05]  /*0d00*/  BSYNC.RECONVERGENT B1 ;  /* 0x0000000000017941 */ /* 0x000fea0003800200 */
.L_x_8:
[----:B------:R-:W-:Y:S01]  /*0d10*/  LEA R26, R26, R1, 0x2 ;  /* 0x000000011a1a7211 */ /* 0x000fe200078e10ff */
[----:B------:R4:W-:Y:S01]  /*0d20*/  STL [R27], R0 ;  /* 0x000000001b007387 */ /* 0x0009e20000100800 */
[----:B-123--:R-:W-:-:S05]  /*0d30*/  MOV R13, UR4 ;  /* 0x00000004000d7c02 */ /* 0x00efca0008000f00 */
[----:B------:R4:W-:Y:S02]  /*0d40*/  STL [R26+0x28], R13 ;  /* 0x0000280d1a007387 */ /* 0x0009e40000100800 */
.L_x_5:
[----:B------:R-:W-:Y:S05]  /*0d50*/  BSYNC.RECONVERGENT B0 ;  /* 0x0000000000007941 */ /* 0x000fea0003800200 */
.L_x_4:
[----:B------:R-:W-:Y:S05]  /*0d60*/  WARPSYNC.ALL ;  /* 0x0000000000007948 */ /* 0x000fea0003800000 */
[----:B------:R-:W-:-:S04]  /*0d70*/  UIADD3 UR4, UPT, UPT, UR4, 0x1, URZ ;  /* 0x0000000104047890 */ /* 0x000fc8000fffe0ff */
[----:B------:R-:W-:-:S09]  /*0d80*/  UISETP.NE.AND UP0, UPT, UR4, 0x2710, UPT ;  /* 0x000027100400788c */ /* 0x000fd2000bf05270 */
[----:B------:R-:W-:Y:S05]  /*0d90*/  BRA.U UP0, `(.L_x_14) ;  /* 0xfffffff500447547 */ /* 0x000fea000b83ffff */
[----:B0---4-:R-:W2:Y:S01]  /*0da0*/  LDL.64 R12, [R1+0x28] ;  /* 0x00002800010c7983 */ /* 0x011ea20000100a00 */
[----:B-----5:R-:W0:Y:S03]  /*0db0*/  LDC.64 R2, c[0x0][0x388] ;  /* 0x0000e200ff027b82 */ /* 0x020e260000000a00 */
[----:B------:R-:W3:Y:S04]  /*0dc0*/  LDL.64 R4, [R1+0x30] ;  /* 0x0000300001047983 */ /* 0x000ee80000100a00 */
[----:B------:R-:W4:Y:S04]  /*0dd0*/  LDL.64 R6, [R1+0x38] ;  /* 0x0000380001067983 */ /* 0x000f280000100a00 */
[----:B------:R-:W4:Y:S04]  /*0de0*/  LDL.64 R8, [R1+0x40] ;  /* 0x0000400001087983 */ /* 0x000f280000100a00 */
[----:B------:R-:W4:Y:S01]  /*0df0*/  LDL.64 R10, [R1+0x48] ;  /* 0x00004800010a7983 */ /* 0x000f220000100a00 */
[----:B------:R-:W-:-:S04]  /*0e00*/  IMAD R23, R23, 0xa, RZ ;  /* 0x0000000a17177824 */ /* 0x000fc800078e02ff */
[----:B0-----:R-:W-:-:S05]  /*0e10*/  IMAD.WIDE R2, R23, 0x4, R2 ;  /* 0x0000000417027825 */ /* 0x001fca00078e0202 */
[----:B--2---:R-:W-:Y:S04]  /*0e20*/  STG.E desc[UR10][R2.64], R12 ;  /* 0x0000000c02007986 */ /* 0x004fe8000c10190a */
[----:B------:R-:W-:Y:S04]  /*0e30*/  STG.E desc[UR10][R2.64+0x4], R13 ;  /* 0x0000040d02007986 */ /* 0x000fe8000c10190a */
[----:B---3--:R-:W-:Y:S04]  /*0e40*/  STG.E desc[UR10][R2.64+0x8], R4 ;  /* 0x0000080402007986 */ /* 0x008fe8000c10190a */
[----:B------:R-:W-:Y:S04]  /*0e50*/  STG.E desc[UR10][R2.64+0xc], R5 ;  /* 0x00000c0502007986 */ /* 0x000fe8000c10190a */
[----:B----4-:R-:W-:Y:S04]  /*0e60*/  STG.E desc[UR10][R2.64+0x10], R6 ;  /* 0x0000100602007986 */ /* 0x010fe8000c10190a */
[----:B------:R-:W-:Y:S04]  /*0e70*/  STG.E desc[UR10][R2.64+0x14], R7 ;  /* 0x0000140702007986 */ /* 0x000fe8000c10190a */
[----:B------:R-:W-:Y:S04]  /*0e80*/  STG.E desc[UR10][R2.64+0x18], R8 ;  /* 0x0000180802007986 */ /* 0x000fe8000c10190a */
[----:B------:R-:W-:Y:S04]  /*0e90*/  STG.E desc[UR10][R2.64+0x1c], R9 ;  /* 0x00001c0902007986 */ /* 0x000fe8000c10190a */
[----:B------:R-:W-:Y:S04]  /*0ea0*/  STG.E desc[UR10][R2.64+0x20], R10 ;  /* 0x0000200a02007986 */ /* 0x000fe8000c10190a */
[----:B------:R-:W-:Y:S01]  /*0eb0*/  STG.E desc[UR10][R2.64+0x24], R11 ;  /* 0x0000240b02007986 */ /* 0x000fe2000c10190a */
[----:B------:R-:W-:Y:S05]  /*0ec0*/  EXIT ;  /* 0x000000000000794d */ /* 0x000fea0003800000 */
.L_x_15:
        /* <DEDUP_REMOVED lines=11> */
.L_x_17:


//--------------------- .nv.shared._Z10lin_interpPKfPiPf --------------------------
	.section	.nv.shared._Z10lin_interpPKfPiPf,"aw",@nobits
	.sectionflags	@""
	.align	4
.nv.shared._Z10lin_interpPKfPiPf:
	.zero		1044


//--------------------- .nv.shared.reserved.0     --------------------------
	.section	.nv.shared.reserved.0,"aw",@nobits
	.weak		__nv_reservedSMEM_offset_0_alias
	.size		__nv_reservedSMEM_offset_0_alias, 0, 64
	.other		__nv_reservedSMEM_offset_0_alias,@"STO_CUDA_RESERVED_SHARED STV_DEFAULT"
__nv_reservedSMEM_offset_0_alias:
	.zero		0
	.zero		64


//--------------------- .nv.constant0._Z10lin_interpPKfPiPf --------------------------
	.section	.nv.constant0._Z10lin_interpPKfPiPf,"a",@progbits
	.sectionflags	@""
	.align	4
.nv.constant0._Z10lin_interpPKfPiPf:
	.zero		920


//--------------------- .nv.constant0._Z13findNeighborsPKfPi --------------------------
	.section	.nv.constant0._Z13findNeighborsPKfPi,"a",@progbits
	.sectionflags	@""
	.align	4
.nv.constant0._Z13findNeighborsPKfPi:
	.zero		912


//--------------------- SYMBOLS --------------------------

	.type		.nv.reservedSmem.offset0,@object
	.size		.nv.reservedSmem.offset0,0x4
	.type		.nv.reservedSmem.cap,@object
	.size		.nv.reservedSmem.cap,0x4
